//
// Generated by NVIDIA NVVM Compiler
//
// Compiler Build ID: CL-36424714
// Cuda compilation tools, release 13.0, V13.0.88
// Based on NVVM 20.0.0
//

.version 9.0
.target sm_100
.address_size 64

	// .globl	_Z8sum_axisPfS_iiii
// _ZZ4iaddPfS_iiE7v_share has been demoted
.extern .shared .align 16 .b8 data[];

.visible .entry _Z8sum_axisPfS_iiii(
	.param .u64 .ptr .align 1 _Z8sum_axisPfS_iiii_param_0,
	.param .u64 .ptr .align 1 _Z8sum_axisPfS_iiii_param_1,
	.param .u32 _Z8sum_axisPfS_iiii_param_2,
	.param .u32 _Z8sum_axisPfS_iiii_param_3,
	.param .u32 _Z8sum_axisPfS_iiii_param_4,
	.param .u32 _Z8sum_axisPfS_iiii_param_5
)
{
	.reg .pred 	%p<11>;
	.reg .b32 	%r<42>;
	.reg .b32 	%f<27>;
	.reg .b64 	%rd<17>;

	ld.param.u64 	%rd3, [_Z8sum_axisPfS_iiii_param_0];
	ld.param.u64 	%rd4, [_Z8sum_axisPfS_iiii_param_1];
	ld.param.u32 	%r20, [_Z8sum_axisPfS_iiii_param_2];
	ld.param.u32 	%r17, [_Z8sum_axisPfS_iiii_param_3];
	ld.param.u32 	%r37, [_Z8sum_axisPfS_iiii_param_4];
	ld.param.u32 	%r19, [_Z8sum_axisPfS_iiii_param_5];
	cvta.to.global.u64 	%rd1, %rd3;
	cvta.to.global.u64 	%rd2, %rd4;
	mov.u32 	%r21, %ntid.x;
	mov.u32 	%r22, %ctaid.x;
	mov.u32 	%r23, %tid.x;
	mad.lo.s32 	%r1, %r21, %r22, %r23;
	setp.ne.s32 	%p1, %r20, 0;
	@%p1 bra 	$L__BB0_3;
	setp.ge.s32 	%p3, %r1, %r37;
	@%p3 bra 	$L__BB0_15;
	mul.lo.s32 	%r36, %r37, %r17;
	mov.u32 	%r40, %r1;
	bra.uni 	$L__BB0_5;
$L__BB0_3:
	setp.ge.s32 	%p2, %r1, %r17;
	@%p2 bra 	$L__BB0_15;
	mul.lo.s32 	%r40, %r37, %r1;
	add.s32 	%r36, %r40, %r37;
	mov.b32 	%r37, 1;
$L__BB0_5:
	setp.ge.s32 	%p4, %r40, %r36;
	mov.f32 	%f26, 0f00000000;
	@%p4 bra 	$L__BB0_12;
	add.s32 	%r25, %r40, %r37;
	max.s32 	%r26, %r36, %r25;
	setp.lt.s32 	%p5, %r25, %r36;
	selp.u32 	%r27, 1, 0, %p5;
	add.s32 	%r28, %r25, %r27;
	sub.s32 	%r29, %r26, %r28;
	div.u32 	%r30, %r29, %r37;
	add.s32 	%r8, %r30, %r27;
	and.b32  	%r31, %r8, 3;
	setp.eq.s32 	%p6, %r31, 3;
	mov.f32 	%f26, 0f00000000;
	@%p6 bra 	$L__BB0_9;
	add.s32 	%r32, %r8, 1;
	and.b32  	%r33, %r32, 3;
	neg.s32 	%r38, %r33;
	mov.f32 	%f26, 0f00000000;
$L__BB0_8:
	.pragma "nounroll";
	mul.wide.s32 	%rd5, %r40, 4;
	add.s64 	%rd6, %rd1, %rd5;
	ld.global.f32 	%f12, [%rd6];
	add.f32 	%f26, %f26, %f12;
	add.s32 	%r40, %r40, %r37;
	add.s32 	%r38, %r38, 1;
	setp.ne.s32 	%p7, %r38, 0;
	@%p7 bra 	$L__BB0_8;
$L__BB0_9:
	setp.lt.u32 	%p8, %r8, 3;
	@%p8 bra 	$L__BB0_12;
	mul.wide.s32 	%rd9, %r37, 4;
	shl.b32 	%r34, %r37, 2;
$L__BB0_11:
	mul.wide.s32 	%rd7, %r40, 4;
	add.s64 	%rd8, %rd1, %rd7;
	ld.global.f32 	%f13, [%rd8];
	add.f32 	%f14, %f26, %f13;
	add.s64 	%rd10, %rd8, %rd9;
	ld.global.f32 	%f15, [%rd10];
	add.f32 	%f16, %f14, %f15;
	add.s64 	%rd11, %rd10, %rd9;
	ld.global.f32 	%f17, [%rd11];
	add.f32 	%f18, %f16, %f17;
	add.s64 	%rd12, %rd11, %rd9;
	ld.global.f32 	%f19, [%rd12];
	add.f32 	%f26, %f18, %f19;
	add.s32 	%r40, %r34, %r40;
	setp.lt.s32 	%p9, %r40, %r36;
	@%p9 bra 	$L__BB0_11;
$L__BB0_12:
	setp.eq.s32 	%p10, %r19, 0;
	@%p10 bra 	$L__BB0_14;
	mul.wide.s32 	%rd13, %r1, 4;
	add.s64 	%rd14, %rd2, %rd13;
	ld.global.f32 	%f20, [%rd14];
	add.f32 	%f21, %f26, %f20;
	st.global.f32 	[%rd14], %f21;
	bra.uni 	$L__BB0_15;
$L__BB0_14:
	mul.wide.s32 	%rd15, %r1, 4;
	add.s64 	%rd16, %rd2, %rd15;
	st.global.f32 	[%rd16], %f26;
$L__BB0_15:
	ret;

}
	// .globl	_Z8sum_colsPfS_iii
.visible .entry _Z8sum_colsPfS_iii(
	.param .u64 .ptr .align 1 _Z8sum_colsPfS_iii_param_0,
	.param .u64 .ptr .align 1 _Z8sum_colsPfS_iii_param_1,
	.param .u32 _Z8sum_colsPfS_iii_param_2,
	.param .u32 _Z8sum_colsPfS_iii_param_3,
	.param .u32 _Z8sum_colsPfS_iii_param_4
)
{
	.reg .pred 	%p<16>;
	.reg .b32 	%r<71>;
	.reg .b32 	%f<42>;
	.reg .b64 	%rd<19>;

	ld.param.u64 	%rd3, [_Z8sum_colsPfS_iii_param_0];
	ld.param.u64 	%rd4, [_Z8sum_colsPfS_iii_param_1];
	ld.param.u32 	%r37, [_Z8sum_colsPfS_iii_param_2];
	ld.param.u32 	%r39, [_Z8sum_colsPfS_iii_param_3];
	ld.param.u32 	%r38, [_Z8sum_colsPfS_iii_param_4];
	cvta.to.global.u64 	%rd1, %rd3;
	cvta.to.global.u64 	%rd2, %rd4;
	mov.u32 	%r1, %tid.y;
	mov.u32 	%r2, %tid.x;
	mov.u32 	%r70, %ntid.y;
	mov.u32 	%r4, %ntid.x;
	mov.u32 	%r40, %ctaid.x;
	mad.lo.s32 	%r5, %r4, %r40, %r2;
	mad.lo.s32 	%r67, %r38, %r1, %r5;
	mul.lo.s32 	%r7, %r38, %r70;
	mul.lo.s32 	%r8, %r38, %r39;
	setp.lt.s32 	%p1, %r8, 1;
	mov.f32 	%f33, 0f00000000;
	@%p1 bra 	$L__BB1_17;
	max.s32 	%r41, %r7, %r8;
	add.s32 	%r42, %r41, -1;
	div.u32 	%r43, %r42, %r7;
	add.s32 	%r9, %r43, 1;
	and.b32  	%r10, %r9, 3;
	setp.lt.u32 	%p2, %r43, 3;
	mov.f32 	%f33, 0f00000000;
	@%p2 bra 	$L__BB1_12;
	and.b32  	%r44, %r9, -4;
	shl.b32 	%r45, %r70, 1;
	add.s32 	%r46, %r1, %r45;
	mad.lo.s32 	%r65, %r38, %r46, %r5;
	shl.b32 	%r12, %r7, 2;
	mad.lo.s32 	%r47, %r70, 3, %r1;
	mad.lo.s32 	%r64, %r38, %r47, %r5;
	add.s32 	%r48, %r1, %r70;
	mad.lo.s32 	%r63, %r38, %r48, %r5;
	neg.s32 	%r62, %r44;
	mov.f32 	%f33, 0f00000000;
$L__BB1_3:
	setp.ge.s32 	%p3, %r67, %r8;
	@%p3 bra 	$L__BB1_5;
	mul.wide.s32 	%rd5, %r67, 4;
	add.s64 	%rd6, %rd1, %rd5;
	ld.global.f32 	%f20, [%rd6];
	add.f32 	%f33, %f33, %f20;
$L__BB1_5:
	setp.ge.s32 	%p4, %r63, %r8;
	@%p4 bra 	$L__BB1_7;
	mul.wide.s32 	%rd7, %r63, 4;
	add.s64 	%rd8, %rd1, %rd7;
	ld.global.f32 	%f21, [%rd8];
	add.f32 	%f33, %f33, %f21;
$L__BB1_7:
	add.s32 	%r21, %r67, %r7;
	setp.ge.s32 	%p5, %r65, %r8;
	@%p5 bra 	$L__BB1_9;
	mul.wide.s32 	%rd9, %r65, 4;
	add.s64 	%rd10, %rd1, %rd9;
	ld.global.f32 	%f22, [%rd10];
	add.f32 	%f33, %f33, %f22;
$L__BB1_9:
	add.s32 	%r22, %r21, %r7;
	setp.ge.s32 	%p6, %r64, %r8;
	@%p6 bra 	$L__BB1_11;
	mul.wide.s32 	%rd11, %r64, 4;
	add.s64 	%rd12, %rd1, %rd11;
	ld.global.f32 	%f23, [%rd12];
	add.f32 	%f33, %f33, %f23;
$L__BB1_11:
	add.s32 	%r49, %r22, %r7;
	add.s32 	%r67, %r49, %r7;
	add.s32 	%r65, %r65, %r12;
	add.s32 	%r64, %r64, %r12;
	add.s32 	%r63, %r63, %r12;
	add.s32 	%r62, %r62, 4;
	setp.ne.s32 	%p7, %r62, 0;
	@%p7 bra 	$L__BB1_3;
$L__BB1_12:
	setp.eq.s32 	%p8, %r10, 0;
	@%p8 bra 	$L__BB1_17;
	neg.s32 	%r68, %r10;
$L__BB1_14:
	.pragma "nounroll";
	setp.ge.s32 	%p9, %r67, %r8;
	@%p9 bra 	$L__BB1_16;
	mul.wide.s32 	%rd13, %r67, 4;
	add.s64 	%rd14, %rd1, %rd13;
	ld.global.f32 	%f24, [%rd14];
	add.f32 	%f33, %f33, %f24;
$L__BB1_16:
	add.s32 	%r67, %r67, %r7;
	add.s32 	%r68, %r68, 1;
	setp.ne.s32 	%p10, %r68, 0;
	@%p10 bra 	$L__BB1_14;
$L__BB1_17:
	mad.lo.s32 	%r50, %r1, %r4, %r2;
	shl.b32 	%r51, %r50, 2;
	mov.u32 	%r52, data;
	add.s32 	%r34, %r52, %r51;
	st.shared.f32 	[%r34], %f33;
	setp.lt.u32 	%p11, %r70, 2;
	@%p11 bra 	$L__BB1_21;
$L__BB1_18:
	shr.u32 	%r36, %r70, 1;
	bar.sync 	0;
	setp.ge.u32 	%p12, %r1, %r36;
	@%p12 bra 	$L__BB1_20;
	mul.lo.s32 	%r53, %r36, %r4;
	shl.b32 	%r54, %r53, 2;
	add.s32 	%r55, %r34, %r54;
	ld.shared.f32 	%f25, [%r55];
	ld.shared.f32 	%f26, [%r34];
	add.f32 	%f27, %f25, %f26;
	st.shared.f32 	[%r34], %f27;
$L__BB1_20:
	setp.gt.u32 	%p13, %r70, 3;
	mov.u32 	%r70, %r36;
	@%p13 bra 	$L__BB1_18;
$L__BB1_21:
	setp.ne.s32 	%p14, %r1, 0;
	@%p14 bra 	$L__BB1_25;
	setp.eq.s32 	%p15, %r37, 0;
	@%p15 bra 	$L__BB1_24;
	shl.b32 	%r56, %r2, 2;
	add.s32 	%r58, %r52, %r56;
	ld.shared.f32 	%f28, [%r58];
	mul.wide.s32 	%rd15, %r5, 4;
	add.s64 	%rd16, %rd2, %rd15;
	ld.global.f32 	%f29, [%rd16];
	add.f32 	%f30, %f28, %f29;
	st.global.f32 	[%rd16], %f30;
	bra.uni 	$L__BB1_25;
$L__BB1_24:
	shl.b32 	%r59, %r2, 2;
	add.s32 	%r61, %r52, %r59;
	ld.shared.f32 	%f31, [%r61];
	mul.wide.s32 	%rd17, %r5, 4;
	add.s64 	%rd18, %rd2, %rd17;
	st.global.f32 	[%rd18], %f31;
$L__BB1_25:
	ret;

}
	// .globl	_Z4iaddPfS_ii
.visible .entry _Z4iaddPfS_ii(
	.param .u64 .ptr .align 1 _Z4iaddPfS_ii_param_0,
	.param .u64 .ptr .align 1 _Z4iaddPfS_ii_param_1,
	.param .u32 _Z4iaddPfS_ii_param_2,
	.param .u32 _Z4iaddPfS_ii_param_3
)
{
	.reg .pred 	%p<5>;
	.reg .b32 	%r<15>;
	.reg .b32 	%f<5>;
	.reg .b64 	%rd<9>;
	// demoted variable
	.shared .align 4 .b8 _ZZ4iaddPfS_iiE7v_share[128];
	ld.param.u64 	%rd1, [_Z4iaddPfS_ii_param_0];
	ld.param.u64 	%rd2, [_Z4iaddPfS_ii_param_1];
	ld.param.u32 	%r7, [_Z4iaddPfS_ii_param_2];
	ld.param.u32 	%r6, [_Z4iaddPfS_ii_param_3];
	mov.u32 	%r8, %ntid.y;
	mov.u32 	%r9, %ctaid.y;
	mov.u32 	%r1, %tid.y;
	mad.lo.s32 	%r2, %r8, %r9, %r1;
	mov.u32 	%r10, %ntid.x;
	mov.u32 	%r11, %ctaid.x;
	mov.u32 	%r3, %tid.x;
	mad.lo.s32 	%r4, %r10, %r11, %r3;
	setp.ge.s32 	%p1, %r2, %r7;
	setp.ge.s32 	%p2, %r4, %r6;
	or.pred  	%p3, %p1, %p2;
	@%p3 bra 	$L__BB2_4;
	setp.ne.s32 	%p4, %r1, 0;
	shl.b32 	%r12, %r3, 2;
	mov.u32 	%r13, _ZZ4iaddPfS_iiE7v_share;
	add.s32 	%r5, %r13, %r12;
	@%p4 bra 	$L__BB2_3;
	cvta.to.global.u64 	%rd3, %rd2;
	mul.wide.s32 	%rd4, %r4, 4;
	add.s64 	%rd5, %rd3, %rd4;
	ld.global.f32 	%f1, [%rd5];
	st.shared.f32 	[%r5], %f1;
$L__BB2_3:
	bar.sync 	0;
	ld.shared.f32 	%f2, [%r5];
	mad.lo.s32 	%r14, %r6, %r2, %r4;
	cvta.to.global.u64 	%rd6, %rd1;
	mul.wide.s32 	%rd7, %r14, 4;
	add.s64 	%rd8, %rd6, %rd7;
	ld.global.f32 	%f3, [%rd8];
	add.f32 	%f4, %f2, %f3;
	st.global.f32 	[%rd8], %f4;
$L__BB2_4:
	ret;

}


// ===== COMPILED SASS (sm_100) =====

	.target	sm_100

	.elftype	@"ET_EXEC"


//--------------------- .note.nv.tkinfo           --------------------------
	.section	.note.nv.tkinfo,"",@"SHT_NOTE"
	.sectionflags	@"SHF_NOTE_NV_TKINFO"
	.tkinfo
        /*0018*/ 	.word	0x00000002
        /*0030*/ 	.string	""
        /*0030*/ 	.string	"ptxas"
        /*0030*/ 	.string	"Cuda compilation tools, release 13.0, V13.0.88"
        /*0030*/ 	.string	"Build cuda_13.0.r13.0/compiler.36424714_0"
        /*0030*/ 	.string	"-arch sm_100 -m 64 "



//--------------------- .note.nv.cuinfo           --------------------------
	.section	.note.nv.cuinfo,"",@"SHT_NOTE"
	.sectionflags	@"SHF_NOTE_NV_CUINFO"
        /*0018*/ 	.short	0x0002
        /*001a*/ 	.short	0x0064
        /*001c*/ 	.short	0x0082
	.zero		2


//--------------------- .nv.info                  --------------------------
	.section	.nv.info,"",@"SHT_CUDA_INFO"
	.align	4


	//----- nvinfo : EIATTR_REGCOUNT
	.align		4
        /*0000*/ 	.byte	0x04, 0x2f
        /*0002*/ 	.short	(.L_1 - .L_0)
	.align		4
.L_0:
        /*0004*/ 	.word	index@(_Z8sum_axisPfS_iiii)
        /*0008*/ 	.word	0x00000010


	//----- nvinfo : EIATTR_FRAME_SIZE
	.align		4
.L_1:
        /*000c*/ 	.byte	0x04, 0x11
        /*000e*/ 	.short	(.L_3 - .L_2)
	.align		4
.L_2:
        /*0010*/ 	.word	index@(_Z8sum_axisPfS_iiii)
        /*0014*/ 	.word	0x00000000


	//----- nvinfo : EIATTR_REGCOUNT
	.align		4
.L_3:
        /*0018*/ 	.byte	0x04, 0x2f
        /*001a*/ 	.short	(.L_5 - .L_4)
	.align		4
.L_4:
        /*001c*/ 	.word	index@(_Z8sum_colsPfS_iii)
        /*0020*/ 	.word	0x00000020


	//----- nvinfo : EIATTR_FRAME_SIZE
	.align		4
.L_5:
        /*0024*/ 	.byte	0x04, 0x11
        /*0026*/ 	.short	(.L_7 - .L_6)
	.align		4
.L_6:
        /*0028*/ 	.word	index@(_Z8sum_colsPfS_iii)
        /*002c*/ 	.word	0x00000000


	//----- nvinfo : EIATTR_REGCOUNT
	.align		4
.L_7:
        /*0030*/ 	.byte	0x04, 0x2f
        /*0032*/ 	.short	(.L_9 - .L_8)
	.align		4
.L_8:
        /*0034*/ 	.word	index@(_Z4iaddPfS_ii)
        /*0038*/ 	.word	0x0000000a


	//----- nvinfo : EIATTR_FRAME_SIZE
	.align		4
.L_9:
        /*003c*/ 	.byte	0x04, 0x11
        /*003e*/ 	.short	(.L_11 - .L_10)
	.align		4
.L_10:
        /*0040*/ 	.word	index@(_Z4iaddPfS_ii)
        /*0044*/ 	.word	0x00000000


	//----- nvinfo : EIATTR_MIN_STACK_SIZE
	.align		4
.L_11:
        /*0048*/ 	.byte	0x04, 0x12
        /*004a*/ 	.short	(.L_13 - .L_12)
	.align		4
.L_12:
        /*004c*/ 	.word	index@(_Z4iaddPfS_ii)
        /*0050*/ 	.word	0x00000000


	//----- nvinfo : EIATTR_MIN_STACK_SIZE
	.align		4
.L_13:
        /*0054*/ 	.byte	0x04, 0x12
        /*0056*/ 	.short	(.L_15 - .L_14)
	.align		4
.L_14:
        /*0058*/ 	.word	index@(_Z8sum_colsPfS_iii)
        /*005c*/ 	.word	0x00000000


	//----- nvinfo : EIATTR_MIN_STACK_SIZE
	.align		4
.L_15:
        /*0060*/ 	.byte	0x04, 0x12
        /*0062*/ 	.short	(.L_17 - .L_16)
	.align		4
.L_16:
        /*0064*/ 	.word	index@(_Z8sum_axisPfS_iiii)
        /*0068*/ 	.word	0x00000000
.L_17:


//--------------------- .nv.compat                --------------------------
	.section	.nv.compat,"",@"SHT_CUDA_COMPAT_INFO"
	.align	4
        /*0000*/ 	.byte	0x02, 0x09, 0x00, 0x00, 0x02, 0x02, 0x01, 0x00, 0x02, 0x05, 0x05, 0x00, 0x03, 0x07, 0x01, 0x01
        /*0010*/ 	.byte	0x02, 0x03, 0x00, 0x00, 0x02, 0x06, 0x01, 0x00, 0x04, 0x0b, 0x08, 0x00, 0x09, 0x00, 0x00, 0x00
        /*0020*/ 	.byte	0x00, 0x00, 0x00, 0x00


//--------------------- .nv.info._Z4iaddPfS_ii    --------------------------
	.section	.nv.info._Z4iaddPfS_ii,"",@"SHT_CUDA_INFO"
	.sectionflags	@""
	.align	4


	//----- nvinfo : EIATTR_CUDA_API_VERSION
	.align		4
        /*0000*/ 	.byte	0x04, 0x37
        /*0002*/ 	.short	(.L_19 - .L_18)
.L_18:
        /*0004*/ 	.word	0x00000082


	//----- nvinfo : EIATTR_KPARAM_INFO
	.align		4
.L_19:
        /*0008*/ 	.byte	0x04, 0x17
        /*000a*/ 	.short	(.L_21 - .L_20)
.L_20:
        /*000c*/ 	.word	0x00000000
        /*0010*/ 	.short	0x0003
        /*0012*/ 	.short	0x0014
        /*0014*/ 	.byte	0x00, 0xf0, 0x11, 0x00


	//----- nvinfo : EIATTR_KPARAM_INFO
	.align		4
.L_21:
        /*0018*/ 	.byte	0x04, 0x17
        /*001a*/ 	.short	(.L_23 - .L_22)
.L_22:
        /*001c*/ 	.word	0x00000000
        /*0020*/ 	.short	0x0002
        /*0022*/ 	.short	0x0010
        /*0024*/ 	.byte	0x00, 0xf0, 0x11, 0x00


	//----- nvinfo : EIATTR_KPARAM_INFO
	.align		4
.L_23:
        /*0028*/ 	.byte	0x04, 0x17
        /*002a*/ 	.short	(.L_25 - .L_24)
.L_24:
        /*002c*/ 	.word	0x00000000
        /*0030*/ 	.short	0x0001
        /*0032*/ 	.short	0x0008
        /*0034*/ 	.byte	0x00, 0xf5, 0x21, 0x00


	//----- nvinfo : EIATTR_KPARAM_INFO
	.align		4
.L_25:
        /*0038*/ 	.byte	0x04, 0x17
        /*003a*/ 	.short	(.L_27 - .L_26)
.L_26:
        /*003c*/ 	.word	0x00000000
        /*0040*/ 	.short	0x0000
        /*0042*/ 	.short	0x0000
        /*0044*/ 	.byte	0x00, 0xf5, 0x21, 0x00


	//----- nvinfo : EIATTR_SPARSE_MMA_MASK
	.align		4
.L_27:
        /*0048*/ 	.byte	0x03, 0x50
        /*004a*/ 	.short	0x0000


	//----- nvinfo : EIATTR_MAXREG_COUNT
	.align		4
        /*004c*/ 	.byte	0x03, 0x1b
        /*004e*/ 	.short	0x00ff


	//----- nvinfo : EIATTR_NUM_BARRIERS
	.align		4
        /*0050*/ 	.byte	0x02, 0x4c
        /*0052*/ 	.byte	0x01
	.zero		1


	//----- nvinfo : EIATTR_MERCURY_ISA_VERSION
	.align		4
        /*0054*/ 	.byte	0x03, 0x5f
        /*0056*/ 	.short	0x0101


	//----- nvinfo : EIATTR_VRC_CTA_INIT_COUNT
	.align		4
        /*0058*/ 	.byte	0x02, 0x4a
	.zero		1
	.zero		1


	//----- nvinfo : EIATTR_EXIT_INSTR_OFFSETS
	.align		4
        /*005c*/ 	.byte	0x04, 0x1c
        /*005e*/ 	.short	(.L_29 - .L_28)


	//   ....[0]....
.L_28:
        /*0060*/ 	.word	0x000000c0


	//   ....[1]....
        /*0064*/ 	.word	0x000001f0


	//----- nvinfo : EIATTR_CBANK_PARAM_SIZE
	.align		4
.L_29:
        /*0068*/ 	.byte	0x03, 0x19
        /*006a*/ 	.short	0x0018


	//----- nvinfo : EIATTR_PARAM_CBANK
	.align		4
        /*006c*/ 	.byte	0x04, 0x0a
        /*006e*/ 	.short	(.L_31 - .L_30)
	.align		4
.L_30:
        /*0070*/ 	.word	index@(.nv.constant0._Z4iaddPfS_ii)
        /*0074*/ 	.short	0x0380
        /*0076*/ 	.short	0x0018


	//----- nvinfo : EIATTR_SW_WAR
	.align		4
.L_31:
        /*0078*/ 	.byte	0x04, 0x36
        /*007a*/ 	.short	(.L_33 - .L_32)
.L_32:
        /*007c*/ 	.word	0x00000008
.L_33:


//--------------------- .nv.info._Z8sum_colsPfS_iii --------------------------
	.section	.nv.info._Z8sum_colsPfS_iii,"",@"SHT_CUDA_INFO"
	.sectionflags	@""
	.align	4


	//----- nvinfo : EIATTR_CUDA_API_VERSION
	.align		4
        /*0000*/ 	.byte	0x04, 0x37
        /*0002*/ 	.short	(.L_35 - .L_34)
.L_34:
        /*0004*/ 	.word	0x00000082


	//----- nvinfo : EIATTR_KPARAM_INFO
	.align		4
.L_35:
        /*0008*/ 	.byte	0x04, 0x17
        /*000a*/ 	.short	(.L_37 - .L_36)
.L_36:
        /*000c*/ 	.word	0x00000000
        /*0010*/ 	.short	0x0004
        /*0012*/ 	.short	0x0018
        /*0014*/ 	.byte	0x00, 0xf0, 0x11, 0x00


	//----- nvinfo : EIATTR_KPARAM_INFO
	.align		4
.L_37:
        /*0018*/ 	.byte	0x04, 0x17
        /*001a*/ 	.short	(.L_39 - .L_38)
.L_38:
        /*001c*/ 	.word	0x00000000
        /*0020*/ 	.short	0x0003
        /*0022*/ 	.short	0x0014
        /*0024*/ 	.byte	0x00, 0xf0, 0x11, 0x00


	//----- nvinfo : EIATTR_KPARAM_INFO
	.align		4
.L_39:
        /*0028*/ 	.byte	0x04, 0x17
        /*002a*/ 	.short	(.L_41 - .L_40)
.L_40:
        /*002c*/ 	.word	0x00000000
        /*0030*/ 	.short	0x0002
        /*0032*/ 	.short	0x0010
        /*0034*/ 	.byte	0x00, 0xf0, 0x11, 0x00


	//----- nvinfo : EIATTR_KPARAM_INFO
	.align		4
.L_41:
        /*0038*/ 	.byte	0x04, 0x17
        /*003a*/ 	.short	(.L_43 - .L_42)
.L_42:
        /*003c*/ 	.word	0x00000000
        /*0040*/ 	.short	0x0001
        /*0042*/ 	.short	0x0008
        /*0044*/ 	.byte	0x00, 0xf5, 0x21, 0x00


	//----- nvinfo : EIATTR_KPARAM_INFO
	.align		4
.L_43:
        /*0048*/ 	.byte	0x04, 0x17
        /*004a*/ 	.short	(.L_45 - .L_44)
.L_44:
        /*004c*/ 	.word	0x00000000
        /*0050*/ 	.short	0x0000
        /*0052*/ 	.short	0x0000
        /*0054*/ 	.byte	0x00, 0xf5, 0x21, 0x00


	//----- nvinfo : EIATTR_SPARSE_MMA_MASK
	.align		4
.L_45:
        /*0058*/ 	.byte	0x03, 0x50
        /*005a*/ 	.short	0x0000


	//----- nvinfo : EIATTR_MAXREG_COUNT
	.align		4
        /*005c*/ 	.byte	0x03, 0x1b
        /*005e*/ 	.short	0x00ff


	//----- nvinfo : EIATTR_NUM_BARRIERS
	.align		4
        /*0060*/ 	.byte	0x02, 0x4c
        /*0062*/ 	.byte	0x01
	.zero		1


	//----- nvinfo : EIATTR_MERCURY_ISA_VERSION
	.align		4
        /*0064*/ 	.byte	0x03, 0x5f
        /*0066*/ 	.short	0x0101


	//----- nvinfo : EIATTR_VRC_CTA_INIT_COUNT
	.align		4
        /*0068*/ 	.byte	0x02, 0x4a
	.zero		1
	.zero		1


	//----- nvinfo : EIATTR_EXIT_INSTR_OFFSETS
	.align		4
        /*006c*/ 	.byte	0x04, 0x1c
        /*006e*/ 	.short	(.L_47 - .L_46)


	//   ....[0]....
.L_46:
        /*0070*/ 	.word	0x00001190


	//   ....[1]....
        /*0074*/ 	.word	0x00001240


	//   ....[2]....
        /*0078*/ 	.word	0x000012a0


	//----- nvinfo : EIATTR_CBANK_PARAM_SIZE
	.align		4
.L_47:
        /*007c*/ 	.byte	0x03, 0x19
        /*007e*/ 	.short	0x001c


	//----- nvinfo : EIATTR_PARAM_CBANK
	.align		4
        /*0080*/ 	.byte	0x04, 0x0a
        /*0082*/ 	.short	(.L_49 - .L_48)
	.align		4
.L_48:
        /*0084*/ 	.word	index@(.nv.constant0._Z8sum_colsPfS_iii)
        /*0088*/ 	.short	0x0380
        /*008a*/ 	.short	0x001c


	//----- nvinfo : EIATTR_SW_WAR
	.align		4
.L_49:
        /*008c*/ 	.byte	0x04, 0x36
        /*008e*/ 	.short	(.L_51 - .L_50)
.L_50:
        /*0090*/ 	.word	0x00000008
.L_51:


//--------------------- .nv.info._Z8sum_axisPfS_iiii --------------------------
	.section	.nv.info._Z8sum_axisPfS_iiii,"",@"SHT_CUDA_INFO"
	.sectionflags	@""
	.align	4


	//----- nvinfo : EIATTR_CUDA_API_VERSION
	.align		4
        /*0000*/ 	.byte	0x04, 0x37
        /*0002*/ 	.short	(.L_53 - .L_52)
.L_52:
        /*0004*/ 	.word	0x00000082


	//----- nvinfo : EIATTR_KPARAM_INFO
	.align		4
.L_53:
        /*0008*/ 	.byte	0x04, 0x17
        /*000a*/ 	.short	(.L_55 - .L_54)
.L_54:
        /*000c*/ 	.word	0x00000000
        /*0010*/ 	.short	0x0005
        /*0012*/ 	.short	0x001c
        /*0014*/ 	.byte	0x00, 0xf0, 0x11, 0x00


	//----- nvinfo : EIATTR_KPARAM_INFO
	.align		4
.L_55:
        /*0018*/ 	.byte	0x04, 0x17
        /*001a*/ 	.short	(.L_57 - .L_56)
.L_56:
        /*001c*/ 	.word	0x00000000
        /*0020*/ 	.short	0x0004
        /*0022*/ 	.short	0x0018
        /*0024*/ 	.byte	0x00, 0xf0, 0x11, 0x00


	//----- nvinfo : EIATTR_KPARAM_INFO
	.align		4
.L_57:
        /*0028*/ 	.byte	0x04, 0x17
        /*002a*/ 	.short	(.L_59 - .L_58)
.L_58:
        /*002c*/ 	.word	0x00000000
        /*0030*/ 	.short	0x0003
        /*0032*/ 	.short	0x0014
        /*0034*/ 	.byte	0x00, 0xf0, 0x11, 0x00


	//----- nvinfo : EIATTR_KPARAM_INFO
	.align		4
.L_59:
        /*0038*/ 	.byte	0x04, 0x17
        /*003a*/ 	.short	(.L_61 - .L_60)
.L_60:
        /*003c*/ 	.word	0x00000000
        /*0040*/ 	.short	0x0002
        /*0042*/ 	.short	0x0010
        /*0044*/ 	.byte	0x00, 0xf0, 0x11, 0x00


	//----- nvinfo : EIATTR_KPARAM_INFO
	.align		4
.L_61:
        /*0048*/ 	.byte	0x04, 0x17
        /*004a*/ 	.short	(.L_63 - .L_62)
.L_62:
        /*004c*/ 	.word	0x00000000
        /*0050*/ 	.short	0x0001
        /*0052*/ 	.short	0x0008
        /*0054*/ 	.byte	0x00, 0xf5, 0x21, 0x00


	//----- nvinfo : EIATTR_KPARAM_INFO
	.align		4
.L_63:
        /*0058*/ 	.byte	0x04, 0x17
        /*005a*/ 	.short	(.L_65 - .L_64)
.L_64:
        /*005c*/ 	.word	0x00000000
        /*0060*/ 	.short	0x0000
        /*0062*/ 	.short	0x0000
        /*0064*/ 	.byte	0x00, 0xf5, 0x21, 0x00


	//----- nvinfo : EIATTR_SPARSE_MMA_MASK
	.align		4
.L_65:
        /*0068*/ 	.byte	0x03, 0x50
        /*006a*/ 	.short	0x0000


	//----- nvinfo : EIATTR_MAXREG_COUNT
	.align		4
        /*006c*/ 	.byte	0x03, 0x1b
        /*006e*/ 	.short	0x00ff


	//----- nvinfo : EIATTR_MERCURY_ISA_VERSION
	.align		4
        /*0070*/ 	.byte	0x03, 0x5f
        /*0072*/ 	.short	0x0101


	//----- nvinfo : EIATTR_VRC_CTA_INIT_COUNT
	.align		4
        /*0074*/ 	.byte	0x02, 0x4a
	.zero		1
	.zero		1


	//----- nvinfo : EIATTR_EXIT_INSTR_OFFSETS
	.align		4
        /*0078*/ 	.byte	0x04, 0x1c
        /*007a*/ 	.short	(.L_67 - .L_66)


	//   ....[0]....
.L_66:
        /*007c*/ 	.word	0x000000c0


	//   ....[1]....
        /*0080*/ 	.word	0x00000140


	//   ....[2]....
        /*0084*/ 	.word	0x00000630


	//   ....[3]....
        /*0088*/ 	.word	0x00000670


	//----- nvinfo : EIATTR_CRS_STACK_SIZE
	.align		4
.L_67:
        /*008c*/ 	.byte	0x04, 0x1e
        /*008e*/ 	.short	(.L_69 - .L_68)
.L_68:
        /*0090*/ 	.word	0x00000000


	//----- nvinfo : EIATTR_CBANK_PARAM_SIZE
	.align		4
.L_69:
        /*0094*/ 	.byte	0x03, 0x19
        /*0096*/ 	.short	0x0020


	//----- nvinfo : EIATTR_PARAM_CBANK
	.align		4
        /*0098*/ 	.byte	0x04, 0x0a
        /*009a*/ 	.short	(.L_71 - .L_70)
	.align		4
.L_70:
        /*009c*/ 	.word	index@(.nv.constant0._Z8sum_axisPfS_iiii)
        /*00a0*/ 	.short	0x0380
        /*00a2*/ 	.short	0x0020


	//----- nvinfo : EIATTR_SW_WAR
	.align		4
.L_71:
        /*00a4*/ 	.byte	0x04, 0x36
        /*00a6*/ 	.short	(.L_73 - .L_72)
.L_72:
        /*00a8*/ 	.word	0x00000008
.L_73:


//--------------------- .nv.callgraph             --------------------------
	.section	.nv.callgraph,"",@"SHT_CUDA_CALLGRAPH"
	.align	4
	.sectionentsize	8
	.align		4
        /*0000*/ 	.word	0x00000000
	.align		4
        /*0004*/ 	.word	0xffffffff
	.align		4
        /*0008*/ 	.word	0x00000000
	.align		4
        /*000c*/ 	.word	0xfffffffe
	.align		4
        /*0010*/ 	.word	0x00000000
	.align		4
        /*0014*/ 	.word	0xfffffffd
	.align		4
        /*0018*/ 	.word	0x00000000
	.align		4
        /*001c*/ 	.word	0xfffffffc


//--------------------- .text._Z4iaddPfS_ii       --------------------------
	.section	.text._Z4iaddPfS_ii,"ax",@progbits
	.align	128
        .global         _Z4iaddPfS_ii
        .type           _Z4iaddPfS_ii,@function
        .size           _Z4iaddPfS_ii,(.L_x_22 - _Z4iaddPfS_ii)
        .other          _Z4iaddPfS_ii,@"STO_CUDA_ENTRY STV_DEFAULT"
_Z4iaddPfS_ii:
.text._Z4iaddPfS_ii:
[----:B------:R-:W-:Y:S01]  /*0000*/  LDC R1, c[0x0][0x37c] ;  /* 0x0000df00ff017b82 */ /* 0x000fe20000000800 */
[----:B------:R-:W0:Y:S01]  /*0010*/  S2R R7, SR_CTAID.X ;  /* 0x0000000000077919 */ /* 0x000e220000002500 */
[----:B------:R-:W1:Y:S01]  /*0020*/  LDCU UR4, c[0x0][0x364] ;  /* 0x00006c80ff0477ac */ /* 0x000e620008000800 */
[----:B------:R-:W0:Y:S01]  /*0030*/  S2R R6, SR_TID.X ;  /* 0x0000000000067919 */ /* 0x000e220000002100 */
[----:B------:R-:W0:Y:S01]  /*0040*/  LDCU UR5, c[0x0][0x360] ;  /* 0x00006c00ff0577ac */ /* 0x000e220008000800 */
[----:B------:R-:W1:Y:S01]  /*0050*/  S2R R0, SR_CTAID.Y ;  /* 0x0000000000007919 */ /* 0x000e620000002600 */
[----:B------:R-:W2:Y:S01]  /*0060*/  LDCU.64 UR8, c[0x0][0x390] ;  /* 0x00007200ff0877ac */ /* 0x000ea20008000a00 */
[----:B------:R-:W1:Y:S01]  /*0070*/  S2R R3, SR_TID.Y ;  /* 0x0000000000037919 */ /* 0x000e620000002200 */
[----:B0-----:R-:W-:-:S05]  /*0080*/  IMAD R7, R7, UR5, R6 ;  /* 0x0000000507077c24 */ /* 0x001fca000f8e0206 */
[----:B--2---:R-:W-:Y:S01]  /*0090*/  ISETP.GE.AND P0, PT, R7, UR9, PT ;  /* 0x0000000907007c0c */ /* 0x004fe2000bf06270 */
[----:B-1----:R-:W-:-:S05]  /*00a0*/  IMAD R0, R0, UR4, R3 ;  /* 0x0000000400007c24 */ /* 0x002fca000f8e0203 */
[----:B------:R-:W-:-:S13]  /*00b0*/  ISETP.GE.OR P0, PT, R0, UR8, P0 ;  /* 0x0000000800007c0c */ /* 0x000fda0008706670 */
[----:B------:R-:W-:Y:S05]  /*00c0*/  @P0 EXIT ;  /* 0x000000000000094d */ /* 0x000fea0003800000 */
[----:B------:R-:W-:Y:S01]  /*00d0*/  ISETP.NE.AND P0, PT, R3, RZ, PT ;  /* 0x000000ff0300720c */ /* 0x000fe20003f05270 */
[----:B------:R-:W0:Y:S01]  /*00e0*/  LDCU.64 UR6, c[0x0][0x358] ;  /* 0x00006b00ff0677ac */ /* 0x000e220008000a00 */
[----:B------:R-:W1:Y:S08]  /*00f0*/  S2UR UR5, SR_CgaCtaId ;  /* 0x00000000000579c3 */ /* 0x000e700000008800 */
[----:B------:R-:W2:Y:S08]  /*0100*/  LDC.64 R4, c[0x0][0x380] ;  /* 0x0000e000ff047b82 */ /* 0x000eb00000000a00 */
[----:B------:R-:W3:Y:S02]  /*0110*/  @!P0 LDC.64 R2, c[0x0][0x388] ;  /* 0x0000e200ff028b82 */ /* 0x000ee40000000a00 */
[----:B---3--:R-:W-:-:S06]  /*0120*/  @!P0 IMAD.WIDE R2, R7, 0x4, R2 ;  /* 0x0000000407028825 */ /* 0x008fcc00078e0202 */
[----:B0-----:R-:W3:Y:S01]  /*0130*/  @!P0 LDG.E R3, desc[UR6][R2.64] ;  /* 0x0000000602038981 */ /* 0x001ee2000c1e1900 */
[----:B------:R-:W-:Y:S01]  /*0140*/  UMOV UR4, 0x400 ;  /* 0x0000040000047882 */ /* 0x000fe20000000000 */
[----:B------:R-:W-:Y:S01]  /*0150*/  IMAD R7, R0, UR9, R7 ;  /* 0x0000000900077c24 */ /* 0x000fe2000f8e0207 */
[----:B-1----:R-:W-:-:S03]  /*0160*/  ULEA UR4, UR5, UR4, 0x18 ;  /* 0x0000000405047291 */ /* 0x002fc6000f8ec0ff */
[----:B--2---:R-:W-:-:S03]  /*0170*/  IMAD.WIDE R4, R7, 0x4, R4 ;  /* 0x0000000407047825 */ /* 0x004fc600078e0204 */
[----:B------:R-:W-:-:S05]  /*0180*/  LEA R0, R6, UR4, 0x2 ;  /* 0x0000000406007c11 */ /* 0x000fca000f8e10ff */
[----:B---3--:R-:W-:Y:S01]  /*0190*/  @!P0 STS [R0], R3 ;  /* 0x0000000300008388 */ /* 0x008fe20000000800 */
[----:B------:R-:W-:Y:S06]  /*01a0*/  BAR.SYNC.DEFER_BLOCKING 0x0 ;  /* 0x0000000000007b1d */ /* 0x000fec0000010000 */
[----:B------:R-:W2:Y:S04]  /*01b0*/  LDG.E R7, desc[UR6][R4.64] ;  /* 0x0000000604077981 */ /* 0x000ea8000c1e1900 */
[----:B------:R-:W2:Y:S02]  /*01c0*/  LDS R2, [R0] ;  /* 0x0000000000027984 */ /* 0x000ea40000000800 */
[----:B--2---:R-:W-:-:S05]  /*01d0*/  FADD R7, R2, R7 ;  /* 0x0000000702077221 */ /* 0x004fca0000000000 */
[----:B------:R-:W-:Y:S01]  /*01e0*/  STG.E desc[UR6][R4.64], R7 ;  /* 0x0000000704007986 */ /* 0x000fe2000c101906 */
[----:B------:R-:W-:Y:S05]  /*01f0*/  EXIT ;  /* 0x000000000000794d */ /* 0x000fea0003800000 */
.L_x_0:
[----:B------:R-:W-:-:S00]  /*0200*/  BRA `(.L_x_0) ;  /* 0xfffffffc00fc7947 */ /* 0x000fc0000383ffff */
[----:B------:R-:W-:-:S00]  /*0210*/  NOP ;  /* 0x0000000000007918 */ /* 0x000fc00000000000 */
        /* <DEDUP_REMOVED lines=14> */
.L_x_22:


//--------------------- .text._Z8sum_colsPfS_iii  --------------------------
	.section	.text._Z8sum_colsPfS_iii,"ax",@progbits
	.align	128
        .global         _Z8sum_colsPfS_iii
        .type           _Z8sum_colsPfS_iii,@function
        .size           _Z8sum_colsPfS_iii,(.L_x_23 - _Z8sum_colsPfS_iii)
        .other          _Z8sum_colsPfS_iii,@"STO_CUDA_ENTRY STV_DEFAULT"
_Z8sum_colsPfS_iii:
.text._Z8sum_colsPfS_iii:
[----:B------:R-:W-:Y:S08]  /*0000*/  LDC R1, c[0x0][0x37c] ;  /* 0x0000df00ff017b82 */ /* 0x000ff00000000800 */
[----:B------:R-:W0:Y:S01]  /*0010*/  LDC R13, c[0x0][0x398] ;  /* 0x0000e600ff0d7b82 */ /* 0x000e220000000800 */
[----:B------:R-:W0:Y:S01]  /*0020*/  LDCU UR5, c[0x0][0x394] ;  /* 0x00007280ff0577ac */ /* 0x000e220008000800 */
[----:B------:R-:W1:Y:S01]  /*0030*/  S2R R0, SR_TID.X ;  /* 0x0000000000007919 */ /* 0x000e620000002100 */
[----:B------:R-:W-:Y:S01]  /*0040*/  HFMA2 R4, -RZ, RZ, 0, 0 ;  /* 0x00000000ff047431 */ /* 0x000fe200000001ff */
[----:B------:R-:W2:Y:S01]  /*0050*/  LDCU UR4, c[0x0][0x364] ;  /* 0x00006c80ff0477ac */ /* 0x000ea20008000800 */
[----:B------:R-:W1:Y:S01]  /*0060*/  S2R R5, SR_CTAID.X ;  /* 0x0000000000057919 */ /* 0x000e620000002500 */
[----:B------:R-:W1:Y:S01]  /*0070*/  LDCU UR8, c[0x0][0x360] ;  /* 0x00006c00ff0877ac */ /* 0x000e620008000800 */
[----:B------:R-:W3:Y:S01]  /*0080*/  S2R R3, SR_TID.Y ;  /* 0x0000000000037919 */ /* 0x000ee20000002200 */
[----:B------:R-:W4:Y:S01]  /*0090*/  LDCU.64 UR6, c[0x0][0x358] ;  /* 0x00006b00ff0677ac */ /* 0x000f220008000a00 */
[----:B--2---:R-:W-:-:S02]  /*00a0*/  IMAD.U32 R6, RZ, RZ, UR4 ;  /* 0x00000004ff067e24 */ /* 0x004fc4000f8e00ff */
[----:B0-----:R-:W-:-:S05]  /*00b0*/  IMAD R2, R13, UR5, RZ ;  /* 0x000000050d027c24 */ /* 0x001fca000f8e02ff */
[----:B------:R-:W-:Y:S01]  /*00c0*/  ISETP.GE.AND P0, PT, R2, 0x1, PT ;  /* 0x000000010200780c */ /* 0x000fe20003f06270 */
[----:B-1----:R-:W-:-:S12]  /*00d0*/  IMAD R8, R5, UR8, R0 ;  /* 0x0000000805087c24 */ /* 0x002fd8000f8e0200 */
[----:B---34-:R-:W-:Y:S05]  /*00e0*/  @!P0 BRA `(.L_x_1) ;  /* 0x0000000c00d48947 */ /* 0x018fea0003800000 */
[----:B------:R-:W-:-:S04]  /*00f0*/  IMAD R5, R13, UR4, RZ ;  /* 0x000000040d057c24 */ /* 0x000fc8000f8e02ff */
[----:B------:R-:W0:Y:S01]  /*0100*/  I2F.U32.RP R7, R5 ;  /* 0x0000000500077306 */ /* 0x000e220000209000 */
[----:B------:R-:W-:Y:S01]  /*0110*/  IMAD.MOV R9, RZ, RZ, -R5 ;  /* 0x000000ffff097224 */ /* 0x000fe200078e0a05 */
[C---:B------:R-:W-:Y:S02]  /*0120*/  VIMNMX R4, PT, PT, R5.reuse, R2, !PT ;  /* 0x0000000205047248 */ /* 0x040fe40007fe0100 */
[----:B------:R-:W-:-:S03]  /*0130*/  ISETP.NE.U32.AND P2, PT, R5, RZ, PT ;  /* 0x000000ff0500720c */ /* 0x000fc60003f45070 */
[----:B------:R-:W-:Y:S01]  /*0140*/  VIADD R4, R4, 0xffffffff ;  /* 0xffffffff04047836 */ /* 0x000fe20000000000 */
[----:B0-----:R-:W0:Y:S02]  /*0150*/  MUFU.RCP R7, R7 ;  /* 0x0000000700077308 */ /* 0x001e240000001000 */
[----:B0-----:R-:W-:-:S06]  /*0160*/  IADD3 R10, PT, PT, R7, 0xffffffe, RZ ;  /* 0x0ffffffe070a7810 */ /* 0x001fcc0007ffe0ff */
[----:B------:R0:W1:Y:S02]  /*0170*/  F2I.FTZ.U32.TRUNC.NTZ R11, R10 ;  /* 0x0000000a000b7305 */ /* 0x000064000021f000 */
[----:B0-----:R-:W-:Y:S01]  /*0180*/  MOV R10, RZ ;  /* 0x000000ff000a7202 */ /* 0x001fe20000000f00 */
[----:B-1----:R-:W-:-:S04]  /*0190*/  IMAD R9, R9, R11, RZ ;  /* 0x0000000b09097224 */ /* 0x002fc800078e02ff */
[----:B------:R-:W-:-:S06]  /*01a0*/  IMAD.HI.U32 R11, R11, R9, R10 ;  /* 0x000000090b0b7227 */ /* 0x000fcc00078e000a */
[----:B------:R-:W-:-:S05]  /*01b0*/  IMAD.HI.U32 R11, R11, R4, RZ ;  /* 0x000000040b0b7227 */ /* 0x000fca00078e00ff */
[----:B------:R-:W-:-:S05]  /*01c0*/  IADD3 R7, PT, PT, -R11, RZ, RZ ;  /* 0x000000ff0b077210 */ /* 0x000fca0007ffe1ff */
[----:B------:R-:W-:Y:S02]  /*01d0*/  IMAD R4, R5, R7, R4 ;  /* 0x0000000705047224 */ /* 0x000fe400078e0204 */
[----:B------:R-:W-:-:S03]  /*01e0*/  IMAD R7, R3, R13, R8 ;  /* 0x0000000d03077224 */ /* 0x000fc600078e0208 */
[----:B------:R-:W-:-:S13]  /*01f0*/  ISETP.GE.U32.AND P0, PT, R4, R5, PT ;  /* 0x000000050400720c */ /* 0x000fda0003f06070 */
[----:B------:R-:W-:Y:S01]  /*0200*/  @P0 IMAD.IADD R4, R4, 0x1, -R5 ;  /* 0x0000000104040824 */ /* 0x000fe200078e0a05 */
[----:B------:R-:W-:-:S04]  /*0210*/  @P0 IADD3 R11, PT, PT, R11, 0x1, RZ ;  /* 0x000000010b0b0810 */ /* 0x000fc80007ffe0ff */
[----:B------:R-:W-:Y:S01]  /*0220*/  ISETP.GE.U32.AND P1, PT, R4, R5, PT ;  /* 0x000000050400720c */ /* 0x000fe20003f26070 */
[----:B------:R-:W-:-:S12]  /*0230*/  IMAD.MOV.U32 R4, RZ, RZ, RZ ;  /* 0x000000ffff047224 */ /* 0x000fd800078e00ff */
[----:B------:R-:W-:Y:S01]  /*0240*/  @P1 VIADD R11, R11, 0x1 ;  /* 0x000000010b0b1836 */ /* 0x000fe20000000000 */
[----:B------:R-:W-:-:S04]  /*0250*/  @!P2 LOP3.LUT R11, RZ, R5, RZ, 0x33, !PT ;  /* 0x00000005ff0ba212 */ /* 0x000fc800078e33ff */
[C---:B------:R-:W-:Y:S02]  /*0260*/  ISETP.GE.U32.AND P0, PT, R11.reuse, 0x3, PT ;  /* 0x000000030b00780c */ /* 0x040fe40003f06070 */
[----:B------:R-:W-:-:S04]  /*0270*/  IADD3 R11, PT, PT, R11, 0x1, RZ ;  /* 0x000000010b0b7810 */ /* 0x000fc80007ffe0ff */
[----:B------:R-:W-:-:S07]  /*0280*/  LOP3.LUT R9, R11, 0x3, RZ, 0xc0, !PT ;  /* 0x000000030b097812 */ /* 0x000fce00078ec0ff */
[----:B------:R-:W-:Y:S05]  /*0290*/  @!P0 BRA `(.L_x_2) ;  /* 0x0000000c00388947 */ /* 0x000fea0003800000 */
[----:B------:R-:W-:Y:S01]  /*02a0*/  LOP3.LUT R11, R11, 0xfffffffc, RZ, 0xc0, !PT ;  /* 0xfffffffc0b0b7812 */ /* 0x000fe200078ec0ff */
[C-C-:B------:R-:W-:Y:S01]  /*02b0*/  IMAD R17, R6.reuse, 0x2, R3.reuse ;  /* 0x0000000206117824 */ /* 0x140fe200078e0203 */
[C---:B------:R-:W-:Y:S01]  /*02c0*/  IADD3 R4, PT, PT, R6.reuse, R3, RZ ;  /* 0x0000000306047210 */ /* 0x040fe20007ffe0ff */
[----:B------:R-:W-:Y:S01]  /*02d0*/  IMAD R24, R6, 0x3, R3 ;  /* 0x0000000306187824 */ /* 0x000fe200078e0203 */
[----:B------:R-:W-:Y:S01]  /*02e0*/  IADD3 R22, PT, PT, -R11, RZ, RZ ;  /* 0x000000ff0b167210 */ /* 0x000fe20007ffe1ff */
[-CC-:B------:R-:W-:Y:S02]  /*02f0*/  IMAD R17, R17, R13.reuse, R8.reuse ;  /* 0x0000000d11117224 */ /* 0x180fe400078e0208 */
[-CC-:B------:R-:W-:Y:S01]  /*0300*/  IMAD R24, R24, R13.reuse, R8.reuse ;  /* 0x0000000d18187224 */ /* 0x180fe200078e0208 */
[----:B------:R-:W-:Y:S01]  /*0310*/  ISETP.GE.AND P0, PT, R22, RZ, PT ;  /* 0x000000ff1600720c */ /* 0x000fe20003f06270 */
[----:B------:R-:W-:Y:S02]  /*0320*/  IMAD R13, R4, R13, R8 ;  /* 0x0000000d040d7224 */ /* 0x000fe400078e0208 */
[----:B------:R-:W-:-:S10]  /*0330*/  IMAD.MOV.U32 R4, RZ, RZ, RZ ;  /* 0x000000ffff047224 */ /* 0x000fd400078e00ff */
[----:B------:R-:W-:Y:S05]  /*0340*/  @P0 BRA `(.L_x_3) ;  /* 0x00000008009c0947 */ /* 0x000fea0003800000 */
[----:B------:R-:W-:Y:S02]  /*0350*/  IADD3 R10, PT, PT, -R22, RZ, RZ ;  /* 0x000000ff160a7210 */ /* 0x000fe40007ffe1ff */
[----:B------:R-:W-:Y:S02]  /*0360*/  PLOP3.LUT P0, PT, PT, PT, PT, 0x80, 0x8 ;  /* 0x000000000008781c */ /* 0x000fe40003f0f070 */
[----:B------:R-:W-:-:S13]  /*0370*/  ISETP.GT.AND P1, PT, R10, 0xc, PT ;  /* 0x0000000c0a00780c */ /* 0x000fda0003f24270 */
[----:B------:R-:W-:Y:S05]  /*0380*/  @!P1 BRA `(.L_x_4) ;  /* 0x0000000400a09947 */ /* 0x000fea0003800000 */
[----:B------:R-:W-:-:S13]  /*0390*/  PLOP3.LUT P0, PT, PT, PT, PT, 0x8, 0x80 ;  /* 0x000000000080781c */ /* 0x000fda0003f0e170 */
.L_x_5:
[-C--:B------:R-:W-:Y:S02]  /*03a0*/  ISETP.GE.AND P5, PT, R7, R2.reuse, PT ;  /* 0x000000020700720c */ /* 0x080fe40003fa6270 */
[-C--:B------:R-:W-:Y:S02]  /*03b0*/  ISETP.GE.AND P4, PT, R13, R2.reuse, PT ;  /* 0x000000020d00720c */ /* 0x080fe40003f86270 */
[-C--:B------:R-:W-:Y:S02]  /*03c0*/  ISETP.GE.AND P3, PT, R17, R2.reuse, PT ;  /* 0x000000021100720c */ /* 0x080fe40003f66270 */
[----:B------:R-:W-:-:S07]  /*03d0*/  ISETP.GE.AND P2, PT, R24, R2, PT ;  /* 0x000000021800720c */ /* 0x000fce0003f46270 */
[----:B------:R-:W0:Y:S08]  /*03e0*/  @!P5 LDC.64 R20, c[0x0][0x380] ;  /* 0x0000e000ff14db82 */ /* 0x000e300000000a00 */
[----:B------:R-:W1:Y:S08]  /*03f0*/  @!P4 LDC.64 R18, c[0x0][0x380] ;  /* 0x0000e000ff12cb82 */ /* 0x000e700000000a00 */
[----:B------:R-:W2:Y:S08]  /*0400*/  @!P3 LDC.64 R10, c[0x0][0x380] ;  /* 0x0000e000ff0abb82 */ /* 0x000eb00000000a00 */
[----:B------:R-:W3:Y:S01]  /*0410*/  @!P2 LDC.64 R14, c[0x0][0x380] ;  /* 0x0000e000ff0eab82 */ /* 0x000ee20000000a00 */
[----:B0-----:R-:W-:-:S06]  /*0420*/  @!P5 IMAD.WIDE R20, R7, 0x4, R20 ;  /* 0x000000040714d825 */ /* 0x001fcc00078e0214 */
[----:B------:R-:W4:Y:S01]  /*0430*/  @!P5 LDG.E R21, desc[UR6][R20.64] ;  /* 0x000000061415d981 */ /* 0x000f22000c1e1900 */
[----:B-1----:R-:W-:-:S06]  /*0440*/  @!P4 IMAD.WIDE R18, R13, 0x4, R18 ;  /* 0x000000040d12c825 */ /* 0x002fcc00078e0212 */
[----:B------:R-:W5:Y:S01]  /*0450*/  @!P4 LDG.E R19, desc[UR6][R18.64] ;  /* 0x000000061213c981 */ /* 0x000f62000c1e1900 */
[----:B--2---:R-:W-:-:S05]  /*0460*/  @!P3 IMAD.WIDE R28, R17, 0x4, R10 ;  /* 0x00000004111cb825 */ /* 0x004fca00078e020a */
[----:B------:R0:W2:Y:S01]  /*0470*/  @!P3 LDG.E R25, desc[UR6][R28.64] ;  /* 0x000000061c19b981 */ /* 0x0000a2000c1e1900 */
[----:B---3--:R-:W-:-:S06]  /*0480*/  @!P2 IMAD.WIDE R14, R24, 0x4, R14 ;  /* 0x00000004180ea825 */ /* 0x008fcc00078e020e */
[----:B------:R-:W3:Y:S01]  /*0490*/  @!P2 LDG.E R15, desc[UR6][R14.64] ;  /* 0x000000060e0fa981 */ /* 0x000ee2000c1e1900 */
[----:B------:R-:W-:-:S04]  /*04a0*/  IADD3 R26, PT, PT, R5, R7, R5 ;  /* 0x00000007051a7210 */ /* 0x000fc80007ffe005 */
[----:B------:R-:W-:-:S04]  /*04b0*/  IADD3 R26, PT, PT, R5, R26, R5 ;  /* 0x0000001a051a7210 */ /* 0x000fc80007ffe005 */
[----:B------:R-:W-:Y:S01]  /*04c0*/  ISETP.GE.AND P1, PT, R26, R2, PT ;  /* 0x000000021a00720c */ /* 0x000fe20003f26270 */
[C---:B------:R-:W-:Y:S01]  /*04d0*/  IMAD R7, R5.reuse, 0x4, R13 ;  /* 0x0000000405077824 */ /* 0x040fe200078e020d */
[C---:B------:R-:W-:Y:S01]  /*04e0*/  LEA R27, R5.reuse, R17, 0x2 ;  /* 0x00000011051b7211 */ /* 0x040fe200078e10ff */
[----:B0-----:R-:W-:-:S03]  /*04f0*/  IMAD R29, R5, 0x4, R24 ;  /* 0x00000004051d7824 */ /* 0x001fc600078e0218 */
[----:B------:R-:W-:Y:S02]  /*0500*/  ISETP.GE.AND P6, PT, R7, R2, PT ;  /* 0x000000020700720c */ /* 0x000fe40003fc6270 */
[----:B------:R-:W-:-:S05]  /*0510*/  IADD3 R12, PT, PT, R5, R26, R5 ;  /* 0x0000001a050c7210 */ /* 0x000fca0007ffe005 */
[----:B------:R-:W0:Y:S01]  /*0520*/  @!P1 LDC.64 R10, c[0x0][0x380] ;  /* 0x0000e000ff0a9b82 */ /* 0x000e220000000a00 */
[----:B------:R-:W-:-:S07]  /*0530*/  IADD3 R23, PT, PT, R5, R12, R5 ;  /* 0x0000000c05177210 */ /* 0x000fce0007ffe005 */
[----:B------:R-:W1:Y:S02]  /*0540*/  @!P6 LDC.64 R12, c[0x0][0x380] ;  /* 0x0000e000ff0ceb82 */ /* 0x000e640000000a00 */
[----:B-1----:R-:W-:-:S06]  /*0550*/  @!P6 IMAD.WIDE R12, R7, 0x4, R12 ;  /* 0x00000004070ce825 */ /* 0x002fcc00078e020c */
[----:B------:R-:W3:Y:S01]  /*0560*/  @!P6 LDG.E R13, desc[UR6][R12.64] ;  /* 0x000000060c0de981 */ /* 0x000ee2000c1e1900 */
[----:B----4-:R-:W-:Y:S01]  /*0570*/  @!P5 FADD R4, R4, R21 ;  /* 0x000000150404d221 */ /* 0x010fe20000000000 */
[----:B------:R-:W-:-:S03]  /*0580*/  ISETP.GE.AND P5, PT, R27, R2, PT ;  /* 0x000000021b00720c */ /* 0x000fc60003fa6270 */
[----:B-----5:R-:W-:Y:S01]  /*0590*/  @!P4 FADD R4, R4, R19 ;  /* 0x000000130404c221 */ /* 0x020fe20000000000 */
[----:B------:R-:W-:-:S03]  /*05a0*/  ISETP.GE.AND P4, PT, R29, R2, PT ;  /* 0x000000021d00720c */ /* 0x000fc60003f86270 */
[----:B--2---:R-:W-:Y:S01]  /*05b0*/  @!P3 FADD R4, R4, R25 ;  /* 0x000000190404b221 */ /* 0x004fe20000000000 */
[----:B------:R-:W-:-:S05]  /*05c0*/  ISETP.GE.AND P3, PT, R23, R2, PT ;  /* 0x000000021700720c */ /* 0x000fca0003f66270 */
[----:B------:R-:W1:Y:S01]  /*05d0*/  @!P5 LDC.64 R16, c[0x0][0x380] ;  /* 0x0000e000ff10db82 */ /* 0x000e620000000a00 */
[----:B------:R-:W-:Y:S01]  /*05e0*/  LEA R25, R5, R7, 0x2 ;  /* 0x0000000705197211 */ /* 0x000fe200078e10ff */
[----:B---3--:R-:W-:-:S03]  /*05f0*/  @!P2 FADD R4, R4, R15 ;  /* 0x0000000f0404a221 */ /* 0x008fc60000000000 */
[----:B------:R-:W-:-:S03]  /*0600*/  ISETP.GE.AND P2, PT, R25, R2, PT ;  /* 0x000000021900720c */ /* 0x000fc60003f46270 */
[----:B------:R-:W2:Y:S01]  /*0610*/  @!P4 LDC.64 R14, c[0x0][0x380] ;  /* 0x0000e000ff0ecb82 */ /* 0x000ea20000000a00 */
[----:B0-----:R-:W-:-:S06]  /*0620*/  @!P1 IMAD.WIDE R18, R26, 0x4, R10 ;  /* 0x000000041a129825 */ /* 0x001fcc00078e020a */
[----:B------:R0:W3:Y:S01]  /*0630*/  @!P1 LDG.E R19, desc[UR6][R18.64] ;  /* 0x0000000612139981 */ /* 0x0000e2000c1e1900 */
[----:B------:R-:W4:Y:S08]  /*0640*/  @!P3 LDC.64 R10, c[0x0][0x380] ;  /* 0x0000e000ff0abb82 */ /* 0x000f300000000a00 */
[----:B------:R-:W5:Y:S01]  /*0650*/  @!P2 LDC.64 R20, c[0x0][0x380] ;  /* 0x0000e000ff14ab82 */ /* 0x000f620000000a00 */
[----:B-1----:R-:W-:-:S06]  /*0660*/  @!P5 IMAD.WIDE R16, R27, 0x4, R16 ;  /* 0x000000041b10d825 */ /* 0x002fcc00078e0210 */
[----:B------:R-:W3:Y:S01]  /*0670*/  @!P5 LDG.E R17, desc[UR6][R16.64] ;  /* 0x000000061011d981 */ /* 0x000ee2000c1e1900 */
[----:B--2---:R-:W-:-:S06]  /*0680*/  @!P4 IMAD.WIDE R14, R29, 0x4, R14 ;  /* 0x000000041d0ec825 */ /* 0x004fcc00078e020e */
[----:B------:R-:W2:Y:S01]  /*0690*/  @!P4 LDG.E R15, desc[UR6][R14.64] ;  /* 0x000000060e0fc981 */ /* 0x000ea2000c1e1900 */
[----:B----4-:R-:W-:-:S06]  /*06a0*/  @!P3 IMAD.WIDE R10, R23, 0x4, R10 ;  /* 0x00000004170ab825 */ /* 0x010fcc00078e020a */
[----:B------:R-:W4:Y:S01]  /*06b0*/  @!P3 LDG.E R11, desc[UR6][R10.64] ;  /* 0x000000060a0bb981 */ /* 0x000f22000c1e1900 */
[----:B-----5:R-:W-:-:S05]  /*06c0*/  @!P2 IMAD.WIDE R20, R25, 0x4, R20 ;  /* 0x000000041914a825 */ /* 0x020fca00078e0214 */
[----:B------:R1:W5:Y:S01]  /*06d0*/  @!P2 LDG.E R24, desc[UR6][R20.64] ;  /* 0x000000061418a981 */ /* 0x000362000c1e1900 */
[C---:B0-----:R-:W-:Y:S01]  /*06e0*/  IMAD R18, R5.reuse, 0x4, R27 ;  /* 0x0000000405127824 */ /* 0x041fe200078e021b */
[C---:B------:R-:W-:Y:S02]  /*06f0*/  LEA R29, R5.reuse, R29, 0x2 ;  /* 0x0000001d051d7211 */ /* 0x040fe400078e10ff */
[C---:B------:R-:W-:Y:S01]  /*0700*/  IADD3 R12, PT, PT, R5.reuse, R23, R5 ;  /* 0x00000017050c7210 */ /* 0x040fe20007ffe005 */
[----:B------:R-:W-:-:S03]  /*0710*/  IMAD R25, R5, 0x4, R25 ;  /* 0x0000000405197824 */ /* 0x000fc600078e0219 */
[C---:B------:R-:W-:Y:S02]  /*0720*/  IADD3 R27, PT, PT, R5.reuse, R12, R5 ;  /* 0x0000000c051b7210 */ /* 0x040fe40007ffe005 */
[C---:B------:R-:W-:Y:S01]  /*0730*/  LEA R7, R5.reuse, R18, 0x2 ;  /* 0x0000001205077211 */ /* 0x040fe200078e10ff */
[----:B------:R-:W-:Y:S02]  /*0740*/  IMAD R23, R5, 0x4, R29 ;  /* 0x0000000405177824 */ /* 0x000fe400078e021d */
[----:B---3--:R-:W-:Y:S01]  /*0750*/  @!P1 FADD R4, R4, R19 ;  /* 0x0000001304049221 */ /* 0x008fe20000000000 */
[----:B------:R-:W-:-:S03]  /*0760*/  ISETP.GE.AND P1, PT, R18, R2, PT ;  /* 0x000000021200720c */ /* 0x000fc60003f26270 */
[----:B------:R-:W-:Y:S01]  /*0770*/  @!P6 FADD R4, R4, R13 ;  /* 0x0000000d0404e221 */ /* 0x000fe20000000000 */
[----:B------:R-:W-:-:S09]  /*0780*/  ISETP.GE.AND P6, PT, R29, R2, PT ;  /* 0x000000021d00720c */ /* 0x000fd20003fc6270 */
[----:B-1----:R-:W0:Y:S01]  /*0790*/  @!P1 LDC.64 R20, c[0x0][0x380] ;  /* 0x0000e000ff149b82 */ /* 0x002e220000000a00 */
[----:B------:R-:W-:Y:S01]  /*07a0*/  @!P5 FADD R4, R4, R17 ;  /* 0x000000110404d221 */ /* 0x000fe20000000000 */
[----:B------:R-:W-:-:S06]  /*07b0*/  ISETP.GE.AND P5, PT, R27, R2, PT ;  /* 0x000000021b00720c */ /* 0x000fcc0003fa6270 */
[----:B------:R-:W1:Y:S01]  /*07c0*/  @!P6 LDC.64 R12, c[0x0][0x380] ;  /* 0x0000e000ff0ceb82 */ /* 0x000e620000000a00 */
[----:B--2---:R-:W-:Y:S01]  /*07d0*/  @!P4 FADD R4, R4, R15 ;  /* 0x0000000f0404c221 */ /* 0x004fe20000000000 */
[----:B------:R-:W-:-:S03]  /*07e0*/  ISETP.GE.AND P4, PT, R25, R2, PT ;  /* 0x000000021900720c */ /* 0x000fc60003f86270 */
[----:B----4-:R-:W-:Y:S01]  /*07f0*/  @!P3 FADD R4, R4, R11 ;  /* 0x0000000b0404b221 */ /* 0x010fe20000000000 */
[-C--:B------:R-:W-:Y:S02]  /*0800*/  ISETP.GE.AND P3, PT, R7, R2.reuse, PT ;  /* 0x000000020700720c */ /* 0x080fe40003f66270 */
[----:B------:R-:W2:Y:S01]  /*0810*/  @!P5 LDC.64 R10, c[0x0][0x380] ;  /* 0x0000e000ff0adb82 */ /* 0x000ea20000000a00 */
[----:B-----5:R-:W-:Y:S01]  /*0820*/  @!P2 FADD R4, R4, R24 ;  /* 0x000000180404a221 */ /* 0x020fe20000000000 */
[----:B------:R-:W-:-:S06]  /*0830*/  ISETP.GE.AND P2, PT, R23, R2, PT ;  /* 0x000000021700720c */ /* 0x000fcc0003f46270 */
[----:B------:R-:W3:Y:S01]  /*0840*/  @!P4 LDC.64 R16, c[0x0][0x380] ;  /* 0x0000e000ff10cb82 */ /* 0x000ee20000000a00 */
[----:B0-----:R-:W-:-:S04]  /*0850*/  @!P1 IMAD.WIDE R20, R18, 0x4, R20 ;  /* 0x0000000412149825 */ /* 0x001fc800078e0214 */
[----:B-1----:R-:W-:Y:S02]  /*0860*/  @!P6 IMAD.WIDE R12, R29, 0x4, R12 ;  /* 0x000000041d0ce825 */ /* 0x002fe400078e020c */
[----:B------:R-:W4:Y:S01]  /*0870*/  @!P1 LDG.E R21, desc[UR6][R20.64] ;  /* 0x0000000614159981 */ /* 0x000f22000c1e1900 */
[----:B------:R-:W0:Y:S03]  /*0880*/  @!P3 LDC.64 R14, c[0x0][0x380] ;  /* 0x0000e000ff0ebb82 */ /* 0x000e260000000a00 */
[----:B------:R-:W5:Y:S05]  /*0890*/  @!P6 LDG.E R13, desc[UR6][R12.64] ;  /* 0x000000060c0de981 */ /* 0x000f6a000c1e1900 */
[----:B------:R-:W1:Y:S01]  /*08a0*/  @!P2 LDC.64 R18, c[0x0][0x380] ;  /* 0x0000e000ff12ab82 */ /* 0x000e620000000a00 */
[----:B--2---:R-:W-:-:S06]  /*08b0*/  @!P5 IMAD.WIDE R10, R27, 0x4, R10 ;  /* 0x000000041b0ad825 */ /* 0x004fcc00078e020a */
[----:B------:R2:W5:Y:S01]  /*08c0*/  @!P5 LDG.E R11, desc[UR6][R10.64] ;  /* 0x000000060a0bd981 */ /* 0x000562000c1e1900 */
[----:B---3--:R-:W-:-:S06]  /*08d0*/  @!P4 IMAD.WIDE R16, R25, 0x4, R16 ;  /* 0x000000041910c825 */ /* 0x008fcc00078e0210 */
[----:B------:R-:W3:Y:S01]  /*08e0*/  @!P4 LDG.E R17, desc[UR6][R16.64] ;  /* 0x000000061011c981 */ /* 0x000ee2000c1e1900 */
[----:B0-----:R-:W-:-:S06]  /*08f0*/  @!P3 IMAD.WIDE R14, R7, 0x4, R14 ;  /* 0x00000004070eb825 */ /* 0x001fcc00078e020e */
[----:B------:R-:W3:Y:S01]  /*0900*/  @!P3 LDG.E R15, desc[UR6][R14.64] ;  /* 0x000000060e0fb981 */ /* 0x000ee2000c1e1900 */
[----:B-1----:R-:W-:-:S06]  /*0910*/  @!P2 IMAD.WIDE R18, R23, 0x4, R18 ;  /* 0x000000041712a825 */ /* 0x002fcc00078e0212 */
[----:B------:R-:W3:Y:S01]  /*0920*/  @!P2 LDG.E R19, desc[UR6][R18.64] ;  /* 0x000000061213a981 */ /* 0x000ee2000c1e1900 */
[----:B------:R-:W-:Y:S02]  /*0930*/  IADD3 R22, PT, PT, R22, 0x10, RZ ;  /* 0x0000001016167810 */ /* 0x000fe40007ffe0ff */
[C---:B--2---:R-:W-:Y:S01]  /*0940*/  IADD3 R10, PT, PT, R5.reuse, R27, R5 ;  /* 0x0000001b050a7210 */ /* 0x044fe20007ffe005 */
[----:B------:R-:W-:Y:S02]  /*0950*/  IMAD R24, R5, 0x4, R23 ;  /* 0x0000000405187824 */ /* 0x000fe400078e0217 */
[----:B----4-:R-:W-:Y:S01]  /*0960*/  @!P1 FADD R4, R4, R21 ;  /* 0x0000001504049221 */ /* 0x010fe20000000000 */
[----:B------:R-:W-:-:S03]  /*0970*/  ISETP.GE.AND P1, PT, R22, -0xc, PT ;  /* 0xfffffff41600780c */ /* 0x000fc60003f26270 */
[----:B-----5:R-:W-:-:S04]  /*0980*/  @!P6 FADD R4, R4, R13 ;  /* 0x0000000d0404e221 */ /* 0x020fc80000000000 */
[----:B------:R-:W-:-:S04]  /*0990*/  @!P5 FADD R4, R4, R11 ;  /* 0x0000000b0404d221 */ /* 0x000fc80000000000 */
[----:B---3--:R-:W-:Y:S01]  /*09a0*/  @!P4 FADD R4, R4, R17 ;  /* 0x000000110404c221 */ /* 0x008fe20000000000 */
[C---:B------:R-:W-:Y:S01]  /*09b0*/  LEA R17, R5.reuse, R7, 0x2 ;  /* 0x0000000705117211 */ /* 0x040fe200078e10ff */
[C---:B------:R-:W-:Y:S01]  /*09c0*/  IMAD R13, R5.reuse, 0x4, R25 ;  /* 0x00000004050d7824 */ /* 0x040fe200078e0219 */
[----:B------:R-:W-:Y:S01]  /*09d0*/  IADD3 R7, PT, PT, R5, R10, R5 ;  /* 0x0000000a05077210 */ /* 0x000fe20007ffe005 */
[----:B------:R-:W-:-:S04]  /*09e0*/  @!P3 FADD R4, R4, R15 ;  /* 0x0000000f0404b221 */ /* 0x000fc80000000000 */
[----:B------:R-:W-:Y:S01]  /*09f0*/  @!P2 FADD R4, R4, R19 ;  /* 0x000000130404a221 */ /* 0x000fe20000000000 */
[----:B------:R-:W-:Y:S06]  /*0a00*/  @!P1 BRA `(.L_x_5) ;  /* 0xfffffff800649947 */ /* 0x000fec000383ffff */
.L_x_4:
[----:B------:R-:W-:-:S04]  /*0a10*/  IADD3 R10, PT, PT, -R22, RZ, RZ ;  /* 0x000000ff160a7210 */ /* 0x000fc80007ffe1ff */
[----:B------:R-:W-:-:S13]  /*0a20*/  ISETP.GT.AND P1, PT, R10, 0x4, PT ;  /* 0x000000040a00780c */ /* 0x000fda0003f24270 */
[----:B------:R-:W-:Y:S05]  /*0a30*/  @!P1 BRA `(.L_x_6) ;  /* 0x0000000000d89947 */ /* 0x000fea0003800000 */
[----:B------:R-:W-:-:S13]  /*0a40*/  ISETP.GE.AND P1, PT, R7, R2, PT ;  /* 0x000000020700720c */ /* 0x000fda0003f26270 */
[----:B------:R-:W0:Y:S02]  /*0a50*/  @!P1 LDC.64 R10, c[0x0][0x380] ;  /* 0x0000e000ff0a9b82 */ /* 0x000e240000000a00 */
[----:B0-----:R-:W-:-:S06]  /*0a60*/  @!P1 IMAD.WIDE R10, R7, 0x4, R10 ;  /* 0x00000004070a9825 */ /* 0x001fcc00078e020a */
[----:B------:R-:W2:Y:S01]  /*0a70*/  @!P1 LDG.E R11, desc[UR6][R10.64] ;  /* 0x000000060a0b9981 */ /* 0x000ea2000c1e1900 */
[-C--:B------:R-:W-:Y:S01]  /*0a80*/  ISETP.GE.AND P0, PT, R13, R2.reuse, PT ;  /* 0x000000020d00720c */ /* 0x080fe20003f06270 */
[----:B------:R-:W-:Y:S01]  /*0a90*/  IMAD.IADD R12, R5, 0x1, R7 ;  /* 0x00000001050c7824 */ /* 0x000fe200078e0207 */
[-C--:B------:R-:W-:Y:S01]  /*0aa0*/  ISETP.GE.AND P2, PT, R17, R2.reuse, PT ;  /* 0x000000021100720c */ /* 0x080fe20003f46270 */
[C---:B------:R-:W-:Y:S01]  /*0ab0*/  IMAD R27, R5.reuse, 0x4, R13 ;  /* 0x00000004051b7824 */ /* 0x040fe200078e020d */
[----:B------:R-:W-:Y:S01]  /*0ac0*/  ISETP.GE.AND P3, PT, R24, R2, PT ;  /* 0x000000021800720c */ /* 0x000fe20003f66270 */
[C---:B------:R-:W-:Y:S01]  /*0ad0*/  IMAD R25, R5.reuse, 0x4, R24 ;  /* 0x0000000405197824 */ /* 0x040fe200078e0218 */
[C---:B------:R-:W-:Y:S02]  /*0ae0*/  IADD3 R12, PT, PT, R5.reuse, R12, R5 ;  /* 0x0000000c050c7210 */ /* 0x040fe40007ffe005 */
[C---:B------:R-:W-:Y:S02]  /*0af0*/  LEA R7, R5.reuse, R17, 0x2 ;  /* 0x0000001105077211 */ /* 0x040fe400078e10ff */
[----:B------:R-:W-:-:S02]  /*0b00*/  IADD3 R29, PT, PT, R5, R12, RZ ;  /* 0x0000000c051d7210 */ /* 0x000fc40007ffe0ff */
[-C--:B------:R-:W-:Y:S01]  /*0b10*/  ISETP.GE.AND P5, PT, R27, R2.reuse, PT ;  /* 0x000000021b00720c */ /* 0x080fe20003fa6270 */
[----:B------:R-:W0:Y:S01]  /*0b20*/  @!P0 LDC.64 R20, c[0x0][0x380] ;  /* 0x0000e000ff148b82 */ /* 0x000e220000000a00 */
[-C--:B------:R-:W-:Y:S02]  /*0b30*/  ISETP.GE.AND P4, PT, R29, R2.reuse, PT ;  /* 0x000000021d00720c */ /* 0x080fe40003f86270 */
[----:B------:R-:W-:-:S05]  /*0b40*/  ISETP.GE.AND P6, PT, R7, R2, PT ;  /* 0x000000020700720c */ /* 0x000fca0003fc6270 */
[----:B------:R-:W1:Y:S08]  /*0b50*/  @!P2 LDC.64 R14, c[0x0][0x380] ;  /* 0x0000e000ff0eab82 */ /* 0x000e700000000a00 */
[----:B------:R-:W3:Y:S01]  /*0b60*/  @!P3 LDC.64 R18, c[0x0][0x380] ;  /* 0x0000e000ff12bb82 */ /* 0x000ee20000000a00 */
[----:B0-----:R-:W-:-:S07]  /*0b70*/  @!P0 IMAD.WIDE R20, R13, 0x4, R20 ;  /* 0x000000040d148825 */ /* 0x001fce00078e0214 */
[----:B------:R-:W0:Y:S01]  /*0b80*/  @!P5 LDC.64 R12, c[0x0][0x380] ;  /* 0x0000e000ff0cdb82 */ /* 0x000e220000000a00 */
[----:B------:R4:W5:Y:S01]  /*0b90*/  @!P0 LDG.E R23, desc[UR6][R20.64] ;  /* 0x0000000614178981 */ /* 0x000962000c1e1900 */
[----:B-1----:R-:W-:-:S06]  /*0ba0*/  @!P2 IMAD.WIDE R14, R17, 0x4, R14 ;  /* 0x00000004110ea825 */ /* 0x002fcc00078e020e */
[----:B------:R-:W1:Y:S01]  /*0bb0*/  @!P6 LDC.64 R16, c[0x0][0x380] ;  /* 0x0000e000ff10eb82 */ /* 0x000e620000000a00 */
[----:B------:R-:W5:Y:S01]  /*0bc0*/  @!P2 LDG.E R15, desc[UR6][R14.64] ;  /* 0x000000060e0fa981 */ /* 0x000f62000c1e1900 */
[----:B---3--:R-:W-:-:S06]  /*0bd0*/  @!P3 IMAD.WIDE R18, R24, 0x4, R18 ;  /* 0x000000041812b825 */ /* 0x008fcc00078e0212 */
[----:B------:R-:W3:Y:S01]  /*0be0*/  @!P3 LDG.E R19, desc[UR6][R18.64] ;  /* 0x000000061213b981 */ /* 0x000ee2000c1e1900 */
[----:B0-----:R-:W-:-:S06]  /*0bf0*/  @!P5 IMAD.WIDE R12, R27, 0x4, R12 ;  /* 0x000000041b0cd825 */ /* 0x001fcc00078e020c */
[----:B------:R-:W3:Y:S01]  /*0c00*/  @!P5 LDG.E R13, desc[UR6][R12.64] ;  /* 0x000000060c0dd981 */ /* 0x000ee2000c1e1900 */
[----:B-1----:R-:W-:-:S06]  /*0c10*/  @!P6 IMAD.WIDE R16, R7, 0x4, R16 ;  /* 0x000000040710e825 */ /* 0x002fcc00078e0210 */
[----:B------:R-:W3:Y:S01]  /*0c20*/  @!P6 LDG.E R17, desc[UR6][R16.64] ;  /* 0x000000061011e981 */ /* 0x000ee2000c1e1900 */
[----:B--2---:R-:W-:Y:S01]  /*0c30*/  @!P1 FADD R4, R4, R11 ;  /* 0x0000000b04049221 */ /* 0x004fe20000000000 */
[----:B------:R-:W-:Y:S01]  /*0c40*/  ISETP.GE.AND P1, PT, R25, R2, PT ;  /* 0x000000021900720c */ /* 0x000fe20003f26270 */
[----:B------:R-:W0:-:S12]  /*0c50*/  @!P4 LDC.64 R10, c[0x0][0x380] ;  /* 0x0000e000ff0acb82 */ /* 0x000e180000000a00 */
[----:B----4-:R-:W1:Y:S01]  /*0c60*/  @!P1 LDC.64 R20, c[0x0][0x380] ;  /* 0x0000e000ff149b82 */ /* 0x010e620000000a00 */
[----:B0-----:R-:W-:-:S06]  /*0c70*/  @!P4 IMAD.WIDE R10, R29, 0x4, R10 ;  /* 0x000000041d0ac825 */ /* 0x001fcc00078e020a */
[----:B------:R0:W2:Y:S01]  /*0c80*/  @!P4 LDG.E R11, desc[UR6][R10.64] ;  /* 0x000000060a0bc981 */ /* 0x0000a2000c1e1900 */
[----:B-1----:R-:W-:-:S06]  /*0c90*/  @!P1 IMAD.WIDE R20, R25, 0x4, R20 ;  /* 0x0000000419149825 */ /* 0x002fcc00078e0214 */
[----:B------:R-:W4:Y:S01]  /*0ca0*/  @!P1 LDG.E R21, desc[UR6][R20.64] ;  /* 0x0000000614159981 */ /* 0x000f22000c1e1900 */
[----:B-----5:R-:W-:-:S04]  /*0cb0*/  @!P0 FADD R4, R4, R23 ;  /* 0x0000001704048221 */ /* 0x020fc80000000000 */
[----:B------:R-:W-:-:S04]  /*0cc0*/  @!P2 FADD R4, R4, R15 ;  /* 0x0000000f0404a221 */ /* 0x000fc80000000000 */
[----:B---3--:R-:W-:Y:S01]  /*0cd0*/  @!P3 FADD R4, R4, R19 ;  /* 0x000000130404b221 */ /* 0x008fe20000000000 */
[----:B------:R-:W-:Y:S02]  /*0ce0*/  IADD3 R22, PT, PT, R22, 0x4, RZ ;  /* 0x0000000416167810 */ /* 0x000fe40007ffe0ff */
[C---:B0-----:R-:W-:Y:S02]  /*0cf0*/  IADD3 R10, PT, PT, R5.reuse, R29, R5 ;  /* 0x0000001d050a7210 */ /* 0x041fe40007ffe005 */
[----:B------:R-:W-:Y:S02]  /*0d00*/  PLOP3.LUT P0, PT, PT, PT, PT, 0x8, 0x80 ;  /* 0x000000000080781c */ /* 0x000fe40003f0e170 */
[----:B------:R-:W-:Y:S02]  /*0d10*/  IADD3 R22, PT, PT, R22, 0x4, RZ ;  /* 0x0000000416167810 */ /* 0x000fe40007ffe0ff */
[----:B------:R-:W-:Y:S01]  /*0d20*/  LEA R24, R5, R25, 0x2 ;  /* 0x0000001905187211 */ /* 0x000fe200078e10ff */
[----:B--2---:R-:W-:-:S04]  /*0d30*/  @!P4 FADD R4, R4, R11 ;  /* 0x0000000b0404c221 */ /* 0x004fc80000000000 */
[----:B------:R-:W-:-:S04]  /*0d40*/  @!P5 FADD R4, R4, R13 ;  /* 0x0000000d0404d221 */ /* 0x000fc80000000000 */
[----:B------:R-:W-:Y:S01]  /*0d50*/  @!P6 FADD R4, R4, R17 ;  /* 0x000000110404e221 */ /* 0x000fe20000000000 */
[C---:B------:R-:W-:Y:S01]  /*0d60*/  LEA R17, R5.reuse, R7, 0x2 ;  /* 0x0000000705117211 */ /* 0x040fe200078e10ff */
[C---:B------:R-:W-:Y:S01]  /*0d70*/  IMAD R13, R5.reuse, 0x4, R27 ;  /* 0x00000004050d7824 */ /* 0x040fe200078e021b */
[----:B------:R-:W-:Y:S01]  /*0d80*/  IADD3 R7, PT, PT, R5, R10, R5 ;  /* 0x0000000a05077210 */ /* 0x000fe20007ffe005 */
[----:B----4-:R-:W-:-:S07]  /*0d90*/  @!P1 FADD R4, R4, R21 ;  /* 0x0000001504049221 */ /* 0x010fce0000000000 */
.L_x_6:
[----:B------:R-:W-:-:S13]  /*0da0*/  ISETP.NE.OR P0, PT, R22, RZ, P0 ;  /* 0x000000ff1600720c */ /* 0x000fda0000705670 */
[----:B------:R-:W-:Y:S05]  /*0db0*/  @!P0 BRA `(.L_x_2) ;  /* 0x0000000000708947 */ /* 0x000fea0003800000 */
.L_x_3:
        /* <DEDUP_REMOVED lines=12> */
[----:B--2---:R-:W-:-:S06]  /*0e80*/  @!P2 IMAD.WIDE R10, R17, 0x4, R10 ;  /* 0x00000004110aa825 */ /* 0x004fcc00078e020a */
[----:B------:R-:W2:Y:S01]  /*0e90*/  @!P2 LDG.E R11, desc[UR6][R10.64] ;  /* 0x000000060a0ba981 */ /* 0x000ea2000c1e1900 */
[----:B---3--:R-:W-:-:S06]  /*0ea0*/  @!P3 IMAD.WIDE R14, R24, 0x4, R14 ;  /* 0x00000004180eb825 */ /* 0x008fcc00078e020e */
[----:B------:R-:W3:Y:S01]  /*0eb0*/  @!P3 LDG.E R15, desc[UR6][R14.64] ;  /* 0x000000060e0fb981 */ /* 0x000ee2000c1e1900 */
[----:B------:R-:W-:Y:S01]  /*0ec0*/  VIADD R22, R22, 0x4 ;  /* 0x0000000416167836 */ /* 0x000fe20000000000 */
[C-C-:B------:R-:W-:Y:S01]  /*0ed0*/  IADD3 R12, PT, PT, R5.reuse, R7, R5.reuse ;  /* 0x00000007050c7210 */ /* 0x140fe20007ffe005 */
[C---:B------:R-:W-:Y:S01]  /*0ee0*/  IMAD R24, R5.reuse, 0x4, R24 ;  /* 0x0000000405187824 */ /* 0x040fe200078e0218 */
[C---:B------:R-:W-:Y:S02]  /*0ef0*/  LEA R13, R5.reuse, R13, 0x2 ;  /* 0x0000000d050d7211 */ /* 0x040fe400078e10ff */
[C---:B------:R-:W-:Y:S02]  /*0f00*/  IADD3 R7, PT, PT, R5.reuse, R12, R5 ;  /* 0x0000000c05077210 */ /* 0x040fe40007ffe005 */
[----:B------:R-:W-:Y:S01]  /*0f10*/  LEA R17, R5, R17, 0x2 ;  /* 0x0000001105117211 */ /* 0x000fe200078e10ff */
[----:B----4-:R-:W-:Y:S01]  /*0f20*/  @!P0 FADD R4, R4, R21 ;  /* 0x0000001504048221 */ /* 0x010fe20000000000 */
[----:B------:R-:W-:-:S03]  /*0f30*/  ISETP.NE.AND P0, PT, R22, RZ, PT ;  /* 0x000000ff1600720c */ /* 0x000fc60003f05270 */
[----:B-----5:R-:W-:-:S04]  /*0f40*/  @!P1 FADD R4, R4, R19 ;  /* 0x0000001304049221 */ /* 0x020fc80000000000 */
[----:B--2---:R-:W-:-:S04]  /*0f50*/  @!P2 FADD R4, R4, R11 ;  /* 0x0000000b0404a221 */ /* 0x004fc80000000000 */
[----:B---3--:R-:W-:Y:S02]  /*0f60*/  @!P3 FADD R4, R4, R15 ;  /* 0x0000000f0404b221 */ /* 0x008fe40000000000 */
[----:B------:R-:W-:Y:S05]  /*0f70*/  @P0 BRA `(.L_x_3) ;  /* 0xfffffffc00900947 */ /* 0x000fea000383ffff */
.L_x_2:
[----:B------:R-:W-:-:S13]  /*0f80*/  ISETP.NE.AND P0, PT, R9, RZ, PT ;  /* 0x000000ff0900720c */ /* 0x000fda0003f05270 */
[----:B------:R-:W-:Y:S05]  /*0f90*/  @!P0 BRA `(.L_x_1) ;  /* 0x0000000000288947 */ /* 0x000fea0003800000 */
[----:B------:R-:W-:-:S07]  /*0fa0*/  IADD3 R9, PT, PT, -R9, RZ, RZ ;  /* 0x000000ff09097210 */ /* 0x000fce0007ffe1ff */
.L_x_7:
[----:B------:R-:W-:-:S13]  /*0fb0*/  ISETP.GE.AND P0, PT, R7, R2, PT ;  /* 0x000000020700720c */ /* 0x000fda0003f06270 */
[----:B------:R-:W0:Y:S02]  /*0fc0*/  @!P0 LDC.64 R10, c[0x0][0x380] ;  /* 0x0000e000ff0a8b82 */ /* 0x000e240000000a00 */
[----:B0-----:R-:W-:-:S06]  /*0fd0*/  @!P0 IMAD.WIDE R10, R7, 0x4, R10 ;  /* 0x00000004070a8825 */ /* 0x001fcc00078e020a */
[----:B------:R-:W2:Y:S01]  /*0fe0*/  @!P0 LDG.E R11, desc[UR6][R10.64] ;  /* 0x000000060a0b8981 */ /* 0x000ea2000c1e1900 */
[----:B------:R-:W-:Y:S01]  /*0ff0*/  IADD3 R9, PT, PT, R9, 0x1, RZ ;  /* 0x0000000109097810 */ /* 0x000fe20007ffe0ff */
[----:B------:R-:W-:-:S03]  /*1000*/  IMAD.IADD R7, R5, 0x1, R7 ;  /* 0x0000000105077824 */ /* 0x000fc600078e0207 */
[----:B------:R-:W-:Y:S01]  /*1010*/  ISETP.NE.AND P1, PT, R9, RZ, PT ;  /* 0x000000ff0900720c */ /* 0x000fe20003f25270 */
[----:B--2---:R-:W-:-:S12]  /*1020*/  @!P0 FADD R4, R4, R11 ;  /* 0x0000000b04048221 */ /* 0x004fd80000000000 */
[----:B------:R-:W-:Y:S05]  /*1030*/  @P1 BRA `(.L_x_7) ;  /* 0xfffffffc00dc1947 */ /* 0x000fea000383ffff */
.L_x_1:
[----:B------:R-:W0:Y:S01]  /*1040*/  S2UR UR5, SR_CgaCtaId ;  /* 0x00000000000579c3 */ /* 0x000e220000008800 */
[----:B------:R-:W-:Y:S01]  /*1050*/  UMOV UR4, 0x400 ;  /* 0x0000040000047882 */ /* 0x000fe20000000000 */
[C---:B------:R-:W-:Y:S01]  /*1060*/  IMAD R2, R3.reuse, UR8, R0 ;  /* 0x0000000803027c24 */ /* 0x040fe2000f8e0200 */
[----:B------:R-:W-:Y:S02]  /*1070*/  ISETP.GE.U32.AND P0, PT, R6, 0x2, PT ;  /* 0x000000020600780c */ /* 0x000fe40003f06070 */
[----:B------:R-:W-:Y:S01]  /*1080*/  ISETP.NE.AND P1, PT, R3, RZ, PT ;  /* 0x000000ff0300720c */ /* 0x000fe20003f25270 */
[----:B0-----:R-:W-:-:S06]  /*1090*/  ULEA UR4, UR5, UR4, 0x18 ;  /* 0x0000000405047291 */ /* 0x001fcc000f8ec0ff */
[----:B------:R-:W-:-:S05]  /*10a0*/  LEA R5, R2, UR4, 0x2 ;  /* 0x0000000402057c11 */ /* 0x000fca000f8e10ff */
[----:B------:R0:W-:Y:S01]  /*10b0*/  STS [R5], R4 ;  /* 0x0000000405007388 */ /* 0x0001e20000000800 */
[----:B------:R-:W-:Y:S05]  /*10c0*/  @!P0 BRA `(.L_x_8) ;  /* 0x0000000000308947 */ /* 0x000fea0003800000 */
.L_x_9:
[----:B------:R-:W-:Y:S01]  /*10d0*/  SHF.R.U32.HI R10, RZ, 0x1, R6 ;  /* 0x00000001ff0a7819 */ /* 0x000fe20000011606 */
[----:B------:R-:W-:Y:S03]  /*10e0*/  BAR.SYNC.DEFER_BLOCKING 0x0 ;  /* 0x0000000000007b1d */ /* 0x000fe60000010000 */
[----:B------:R-:W-:-:S13]  /*10f0*/  ISETP.GE.U32.AND P0, PT, R3, R10, PT ;  /* 0x0000000a0300720c */ /* 0x000fda0003f06070 */
[----:B------:R-:W-:-:S05]  /*1100*/  @!P0 IMAD R2, R10, UR8, RZ ;  /* 0x000000080a028c24 */ /* 0x000fca000f8e02ff */
[----:B------:R-:W-:Y:S01]  /*1110*/  @!P0 LEA R2, R2, R5, 0x2 ;  /* 0x0000000502028211 */ /* 0x000fe200078e10ff */
[----:B------:R-:W-:Y:S05]  /*1120*/  @!P0 LDS R7, [R5] ;  /* 0x0000000005078984 */ /* 0x000fea0000000800 */
[----:B------:R-:W0:Y:S02]  /*1130*/  @!P0 LDS R2, [R2] ;  /* 0x0000000002028984 */ /* 0x000e240000000800 */
[----:B0-----:R-:W-:-:S05]  /*1140*/  @!P0 FADD R4, R2, R7 ;  /* 0x0000000702048221 */ /* 0x001fca0000000000 */
[----:B------:R1:W-:Y:S01]  /*1150*/  @!P0 STS [R5], R4 ;  /* 0x0000000405008388 */ /* 0x0003e20000000800 */
[----:B------:R-:W-:Y:S02]  /*1160*/  ISETP.GT.U32.AND P0, PT, R6, 0x3, PT ;  /* 0x000000030600780c */ /* 0x000fe40003f04070 */
[----:B------:R-:W-:-:S11]  /*1170*/  MOV R6, R10 ;  /* 0x0000000a00067202 */ /* 0x000fd60000000f00 */
[----:B-1----:R-:W-:Y:S05]  /*1180*/  @P0 BRA `(.L_x_9) ;  /* 0xfffffffc00d00947 */ /* 0x002fea000383ffff */
.L_x_8:
[----:B------:R-:W-:Y:S05]  /*1190*/  @P1 EXIT ;  /* 0x000000000000194d */ /* 0x000fea0003800000 */
[----:B------:R-:W1:Y:S02]  /*11a0*/  LDCU UR5, c[0x0][0x390] ;  /* 0x00007200ff0577ac */ /* 0x000e640008000800 */
[----:B-1----:R-:W-:-:S09]  /*11b0*/  UISETP.NE.AND UP0, UPT, UR5, URZ, UPT ;  /* 0x000000ff0500728c */ /* 0x002fd2000bf05270 */
[----:B------:R-:W-:Y:S05]  /*11c0*/  BRA.U !UP0, `(.L_x_10) ;  /* 0x0000000108207547 */ /* 0x000fea000b800000 */
[----:B------:R-:W1:Y:S02]  /*11d0*/  LDC.64 R2, c[0x0][0x388] ;  /* 0x0000e200ff027b82 */ /* 0x000e640000000a00 */
[----:B-1----:R-:W-:-:S05]  /*11e0*/  IMAD.WIDE R8, R8, 0x4, R2 ;  /* 0x0000000408087825 */ /* 0x002fca00078e0202 */
[----:B------:R-:W2:Y:S01]  /*11f0*/  LDG.E R3, desc[UR6][R8.64] ;  /* 0x0000000608037981 */ /* 0x000ea2000c1e1900 */
[----:B------:R-:W-:-:S06]  /*1200*/  LEA R0, R0, UR4, 0x2 ;  /* 0x0000000400007c11 */ /* 0x000fcc000f8e10ff */
[----:B------:R-:W2:Y:S02]  /*1210*/  LDS R0, [R0] ;  /* 0x0000000000007984 */ /* 0x000ea40000000800 */
[----:B--2---:R-:W-:-:S05]  /*1220*/  FADD R3, R0, R3 ;  /* 0x0000000300037221 */ /* 0x004fca0000000000 */
[----:B------:R-:W-:Y:S01]  /*1230*/  STG.E desc[UR6][R8.64], R3 ;  /* 0x0000000308007986 */ /* 0x000fe2000c101906 */
[----:B------:R-:W-:Y:S05]  /*1240*/  EXIT ;  /* 0x000000000000794d */ /* 0x000fea0003800000 */
.L_x_10:
[----:B------:R-:W-:Y:S01]  /*1250*/  LEA R0, R0, UR4, 0x2 ;  /* 0x0000000400007c11 */ /* 0x000fe2000f8e10ff */
[----:B------:R-:W1:Y:S04]  /*1260*/  LDC.64 R2, c[0x0][0x388] ;  /* 0x0000e200ff027b82 */ /* 0x000e680000000a00 */
[----:B0-----:R-:W0:Y:S01]  /*1270*/  LDS R5, [R0] ;  /* 0x0000000000057984 */ /* 0x001e220000000800 */
[----:B-1----:R-:W-:-:S05]  /*1280*/  IMAD.WIDE R2, R8, 0x4, R2 ;  /* 0x0000000408027825 */ /* 0x002fca00078e0202 */
[----:B0-----:R-:W-:Y:S01]  /*1290*/  STG.E desc[UR6][R2.64], R5 ;  /* 0x0000000502007986 */ /* 0x001fe2000c101906 */
[----:B------:R-:W-:Y:S05]  /*12a0*/  EXIT ;  /* 0x000000000000794d */ /* 0x000fea0003800000 */
.L_x_11:
        /* <DEDUP_REMOVED lines=13> */
.L_x_23:


//--------------------- .text._Z8sum_axisPfS_iiii --------------------------
	.section	.text._Z8sum_axisPfS_iiii,"ax",@progbits
	.align	128
        .global         _Z8sum_axisPfS_iiii
        .type           _Z8sum_axisPfS_iiii,@function
        .size           _Z8sum_axisPfS_iiii,(.L_x_24 - _Z8sum_axisPfS_iiii)
        .other          _Z8sum_axisPfS_iiii,@"STO_CUDA_ENTRY STV_DEFAULT"
_Z8sum_axisPfS_iiii:
.text._Z8sum_axisPfS_iiii:
[----:B------:R-:W-:Y:S01]  /*0000*/  LDC R1, c[0x0][0x37c] ;  /* 0x0000df00ff017b82 */ /* 0x000fe20000000800 */
[----:B------:R-:W0:Y:S01]  /*0010*/  S2R R0, SR_CTAID.X ;  /* 0x0000000000007919 */ /* 0x000e220000002500 */
[----:B------:R-:W1:Y:S01]  /*0020*/  LDCU UR5, c[0x0][0x390] ;  /* 0x00007200ff0577ac */ /* 0x000e620008000800 */
[----:B------:R-:W0:Y:S01]  /*0030*/  S2R R3, SR_TID.X ;  /* 0x0000000000037919 */ /* 0x000e220000002100 */
[----:B------:R-:W0:Y:S01]  /*0040*/  LDCU UR4, c[0x0][0x360] ;  /* 0x00006c00ff0477ac */ /* 0x000e220008000800 */
[----:B-1----:R-:W-:Y:S01]  /*0050*/  UISETP.NE.AND UP0, UPT, UR5, URZ, UPT ;  /* 0x000000ff0500728c */ /* 0x002fe2000bf05270 */
[----:B0-----:R-:W-:-:S08]  /*0060*/  IMAD R0, R0, UR4, R3 ;  /* 0x0000000400007c24 */ /* 0x001fd0000f8e0203 */
[----:B------:R-:W-:Y:S05]  /*0070*/  BRA.U UP0, `(.L_x_12) ;  /* 0x0000000100287547 */ /* 0x000fea000b800000 */
[----:B------:R-:W0:Y:S01]  /*0080*/  LDCU UR4, c[0x0][0x398] ;  /* 0x00007300ff0477ac */ /* 0x000e220008000800 */
[----:B------:R-:W1:Y:S01]  /*0090*/  LDCU UR5, c[0x0][0x398] ;  /* 0x00007300ff0577ac */ /* 0x000e620008000800 */
[----:B0-----:R-:W-:Y:S02]  /*00a0*/  ISETP.GE.AND P0, PT, R0, UR4, PT ;  /* 0x0000000400007c0c */ /* 0x001fe4000bf06270 */
[----:B-1----:R-:W-:-:S11]  /*00b0*/  MOV R4, UR5 ;  /* 0x0000000500047c02 */ /* 0x002fd60008000f00 */
[----:B------:R-:W-:Y:S05]  /*00c0*/  @P0 EXIT ;  /* 0x000000000000094d */ /* 0x000fea0003800000 */
[----:B------:R-:W0:Y:S01]  /*00d0*/  LDCU UR5, c[0x0][0x394] ;  /* 0x00007280ff0577ac */ /* 0x000e220008000800 */
[----:B------:R-:W-:Y:S01]  /*00e0*/  IMAD.MOV.U32 R3, RZ, RZ, R0 ;  /* 0x000000ffff037224 */ /* 0x000fe200078e0000 */
[----:B0-----:R-:W-:-:S06]  /*00f0*/  UIMAD UR4, UR4, UR5, URZ ;  /* 0x00000005040472a4 */ /* 0x001fcc000f8e02ff */
[----:B------:R-:W-:Y:S01]  /*0100*/  MOV R2, UR4 ;  /* 0x0000000400027c02 */ /* 0x000fe20008000f00 */
[----:B------:R-:W-:Y:S06]  /*0110*/  BRA `(.L_x_13) ;  /* 0x00000000001c7947 */ /* 0x000fec0003800000 */
.L_x_12:
[----:B------:R-:W0:Y:S02]  /*0120*/  LDCU UR4, c[0x0][0x394] ;  /* 0x00007280ff0477ac */ /* 0x000e240008000800 */
[----:B0-----:R-:W-:-:S13]  /*0130*/  ISETP.GE.AND P0, PT, R0, UR4, PT ;  /* 0x0000000400007c0c */ /* 0x001fda000bf06270 */
[----:B------:R-:W-:Y:S05]  /*0140*/  @P0 EXIT ;  /* 0x000000000000094d */ /* 0x000fea0003800000 */
[----:B------:R-:W0:Y:S01]  /*0150*/  LDCU UR4, c[0x0][0x398] ;  /* 0x00007300ff0477ac */ /* 0x000e220008000800 */
[----:B------:R-:W-:Y:S02]  /*0160*/  IMAD.MOV.U32 R4, RZ, RZ, 0x1 ;  /* 0x00000001ff047424 */ /* 0x000fe400078e00ff */
[----:B0-----:R-:W-:-:S05]  /*0170*/  IMAD R3, R0, UR4, RZ ;  /* 0x0000000400037c24 */ /* 0x001fca000f8e02ff */
[----:B------:R-:W-:-:S07]  /*0180*/  IADD3 R2, PT, PT, R3, UR4, RZ ;  /* 0x0000000403027c10 */ /* 0x000fce000fffe0ff */
.L_x_13:
[----:B------:R-:W-:Y:S01]  /*0190*/  ISETP.GE.AND P0, PT, R3, R2, PT ;  /* 0x000000020300720c */ /* 0x000fe20003f06270 */
[----:B------:R-:W0:Y:S01]  /*01a0*/  LDCU.64 UR4, c[0x0][0x358] ;  /* 0x00006b00ff0477ac */ /* 0x000e220008000a00 */
[----:B------:R-:W-:Y:S01]  /*01b0*/  BSSY.RECONVERGENT B0, `(.L_x_14) ;  /* 0x000003f000007945 */ /* 0x000fe20003800200 */
[----:B------:R-:W-:-:S10]  /*01c0*/  IMAD.MOV.U32 R5, RZ, RZ, RZ ;  /* 0x000000ffff057224 */ /* 0x000fd400078e00ff */
[----:B------:R-:W-:Y:S05]  /*01d0*/  @P0 BRA `(.L_x_15) ;  /* 0x0000000000f00947 */ /* 0x000fea0003800000 */
[----:B------:R-:W1:Y:S01]  /*01e0*/  I2F.U32.RP R10, R4 ;  /* 0x00000004000a7306 */ /* 0x000e620000209000 */
[----:B------:R-:W-:Y:S01]  /*01f0*/  IADD3 R5, PT, PT, R3, R4, RZ ;  /* 0x0000000403057210 */ /* 0x000fe20007ffe0ff */
[----:B------:R-:W-:Y:S01]  /*0200*/  BSSY.RECONVERGENT B1, `(.L_x_16) ;  /* 0x0000028000017945 */ /* 0x000fe20003800200 */
[----:B------:R-:W-:Y:S02]  /*0210*/  ISETP.NE.U32.AND P2, PT, R4, RZ, PT ;  /* 0x000000ff0400720c */ /* 0x000fe40003f45070 */
[CC--:B------:R-:W-:Y:S02]  /*0220*/  ISETP.GE.AND P0, PT, R5.reuse, R2.reuse, PT ;  /* 0x000000020500720c */ /* 0x0c0fe40003f06270 */
[----:B------:R-:W-:Y:S02]  /*0230*/  VIMNMX R8, PT, PT, R5, R2, !PT ;  /* 0x0000000205087248 */ /* 0x000fe40007fe0100 */
[----:B------:R-:W-:-:S04]  /*0240*/  SEL R9, RZ, 0x1, P0 ;  /* 0x00000001ff097807 */ /* 0x000fc80000000000 */
[----:B------:R-:W-:Y:S01]  /*0250*/  IADD3 R5, PT, PT, R8, -R5, -R9 ;  /* 0x8000000508057210 */ /* 0x000fe20007ffe809 */
[----:B-1----:R-:W1:Y:S02]  /*0260*/  MUFU.RCP R10, R10 ;  /* 0x0000000a000a7308 */ /* 0x002e640000001000 */
[----:B-1----:R-:W-:-:S06]  /*0270*/  IADD3 R6, PT, PT, R10, 0xffffffe, RZ ;  /* 0x0ffffffe0a067810 */ /* 0x002fcc0007ffe0ff */
[----:B------:R1:W2:Y:S02]  /*0280*/  F2I.FTZ.U32.TRUNC.NTZ R7, R6 ;  /* 0x0000000600077305 */ /* 0x0002a4000021f000 */
[----:B-1----:R-:W-:Y:S02]  /*0290*/  IMAD.MOV.U32 R6, RZ, RZ, RZ ;  /* 0x000000ffff067224 */ /* 0x002fe400078e00ff */
[----:B--2---:R-:W-:-:S04]  /*02a0*/  IMAD.MOV R11, RZ, RZ, -R7 ;  /* 0x000000ffff0b7224 */ /* 0x004fc800078e0a07 */
[----:B------:R-:W-:-:S04]  /*02b0*/  IMAD R11, R11, R4, RZ ;  /* 0x000000040b0b7224 */ /* 0x000fc800078e02ff */
[----:B------:R-:W-:-:S06]  /*02c0*/  IMAD.HI.U32 R10, R7, R11, R6 ;  /* 0x0000000b070a7227 */ /* 0x000fcc00078e0006 */
[----:B------:R-:W-:-:S05]  /*02d0*/  IMAD.HI.U32 R10, R10, R5, RZ ;  /* 0x000000050a0a7227 */ /* 0x000fca00078e00ff */
[----:B------:R-:W-:-:S05]  /*02e0*/  IADD3 R6, PT, PT, -R10, RZ, RZ ;  /* 0x000000ff0a067210 */ /* 0x000fca0007ffe1ff */
[----:B------:R-:W-:-:S05]  /*02f0*/  IMAD R5, R4, R6, R5 ;  /* 0x0000000604057224 */ /* 0x000fca00078e0205 */
[----:B------:R-:W-:-:S13]  /*0300*/  ISETP.GE.U32.AND P0, PT, R5, R4, PT ;  /* 0x000000040500720c */ /* 0x000fda0003f06070 */
[----:B------:R-:W-:Y:S01]  /*0310*/  @P0 IMAD.IADD R5, R5, 0x1, -R4 ;  /* 0x0000000105050824 */ /* 0x000fe200078e0a04 */
[----:B------:R-:W-:-:S04]  /*0320*/  @P0 IADD3 R10, PT, PT, R10, 0x1, RZ ;  /* 0x000000010a0a0810 */ /* 0x000fc80007ffe0ff */
[----:B------:R-:W-:-:S13]  /*0330*/  ISETP.GE.U32.AND P1, PT, R5, R4, PT ;  /* 0x000000040500720c */ /* 0x000fda0003f26070 */
[----:B------:R-:W-:Y:S01]  /*0340*/  @P1 VIADD R10, R10, 0x1 ;  /* 0x000000010a0a1836 */ /* 0x000fe20000000000 */
[----:B------:R-:W-:-:S04]  /*0350*/  @!P2 LOP3.LUT R10, RZ, R4, RZ, 0x33, !PT ;  /* 0x00000004ff0aa212 */ /* 0x000fc800078e33ff */
[----:B------:R-:W-:-:S04]  /*0360*/  IADD3 R10, PT, PT, R9, R10, RZ ;  /* 0x0000000a090a7210 */ /* 0x000fc80007ffe0ff */
[C---:B------:R-:W-:Y:S02]  /*0370*/  LOP3.LUT R5, R10.reuse, 0x3, RZ, 0xc0, !PT ;  /* 0x000000030a057812 */ /* 0x040fe400078ec0ff */
[----:B------:R-:W-:Y:S02]  /*0380*/  ISETP.GE.U32.AND P1, PT, R10, 0x3, PT ;  /* 0x000000030a00780c */ /* 0x000fe40003f26070 */
[----:B------:R-:W-:Y:S01]  /*0390*/  ISETP.NE.AND P0, PT, R5, 0x3, PT ;  /* 0x000000030500780c */ /* 0x000fe20003f05270 */
[----:B------:R-:W-:-:S12]  /*03a0*/  IMAD.MOV.U32 R5, RZ, RZ, RZ ;  /* 0x000000ffff057224 */ /* 0x000fd800078e00ff */
[----:B------:R-:W-:Y:S05]  /*03b0*/  @!P0 BRA `(.L_x_17) ;  /* 0x0000000000308947 */ /* 0x000fea0003800000 */
[----:B------:R-:W1:Y:S01]  /*03c0*/  LDC.64 R8, c[0x0][0x380] ;  /* 0x0000e000ff087b82 */ /* 0x000e620000000a00 */
[----:B------:R-:W-:-:S04]  /*03d0*/  IADD3 R5, PT, PT, R10, 0x1, RZ ;  /* 0x000000010a057810 */ /* 0x000fc80007ffe0ff */
[----:B------:R-:W-:Y:S01]  /*03e0*/  LOP3.LUT R6, R5, 0x3, RZ, 0xc0, !PT ;  /* 0x0000000305067812 */ /* 0x000fe200078ec0ff */
[----:B------:R-:W-:-:S03]  /*03f0*/  IMAD.MOV.U32 R5, RZ, RZ, RZ ;  /* 0x000000ffff057224 */ /* 0x000fc600078e00ff */
[----:B------:R-:W-:-:S07]  /*0400*/  IADD3 R10, PT, PT, -R6, RZ, RZ ;  /* 0x000000ff060a7210 */ /* 0x000fce0007ffe1ff */
.L_x_18:
[----:B-1----:R-:W-:-:S06]  /*0410*/  IMAD.WIDE R6, R3, 0x4, R8 ;  /* 0x0000000403067825 */ /* 0x002fcc00078e0208 */
[----:B0-----:R-:W2:Y:S01]  /*0420*/  LDG.E R6, desc[UR4][R6.64] ;  /* 0x0000000406067981 */ /* 0x001ea2000c1e1900 */
[----:B------:R-:W-:Y:S01]  /*0430*/  VIADD R10, R10, 0x1 ;  /* 0x000000010a0a7836 */ /* 0x000fe20000000000 */
[----:B------:R-:W-:-:S04]  /*0440*/  IADD3 R3, PT, PT, R3, R4, RZ ;  /* 0x0000000403037210 */ /* 0x000fc80007ffe0ff */
[----:B------:R-:W-:Y:S01]  /*0450*/  ISETP.NE.AND P0, PT, R10, RZ, PT ;  /* 0x000000ff0a00720c */ /* 0x000fe20003f05270 */
[----:B--2---:R-:W-:-:S12]  /*0460*/  FADD R5, R6, R5 ;  /* 0x0000000506057221 */ /* 0x004fd80000000000 */
[----:B------:R-:W-:Y:S05]  /*0470*/  @P0 BRA `(.L_x_18) ;  /* 0xfffffffc00e40947 */ /* 0x000fea000383ffff */
.L_x_17:
[----:B0-----:R-:W-:Y:S05]  /*0480*/  BSYNC.RECONVERGENT B1 ;  /* 0x0000000000017941 */ /* 0x001fea0003800200 */
.L_x_16:
[----:B------:R-:W-:Y:S05]  /*0490*/  @!P1 BRA `(.L_x_15) ;  /* 0x0000000000409947 */ /* 0x000fea0003800000 */
.L_x_19:
[----:B------:R-:W0:Y:S02]  /*04a0*/  LDC.64 R6, c[0x0][0x380] ;  /* 0x0000e000ff067b82 */ /* 0x000e240000000a00 */
[----:B0-----:R-:W-:-:S04]  /*04b0*/  IMAD.WIDE R12, R3, 0x4, R6 ;  /* 0x00000004030c7825 */ /* 0x001fc800078e0206 */
[C---:B------:R-:W-:Y:S02]  /*04c0*/  IMAD.WIDE R6, R4.reuse, 0x4, R12 ;  /* 0x0000000404067825 */ /* 0x040fe400078e020c */
[----:B------:R-:W2:Y:S02]  /*04d0*/  LDG.E R12, desc[UR4][R12.64] ;  /* 0x000000040c0c7981 */ /* 0x000ea4000c1e1900 */
[C---:B------:R-:W-:Y:S02]  /*04e0*/  IMAD.WIDE R8, R4.reuse, 0x4, R6 ;  /* 0x0000000404087825 */ /* 0x040fe400078e0206 */
[----:B------:R-:W3:Y:S02]  /*04f0*/  LDG.E R6, desc[UR4][R6.64] ;  /* 0x0000000406067981 */ /* 0x000ee4000c1e1900 */
[C---:B------:R-:W-:Y:S02]  /*0500*/  IMAD.WIDE R10, R4.reuse, 0x4, R8 ;  /* 0x00000004040a7825 */ /* 0x040fe400078e0208 */
[----:B------:R-:W4:Y:S04]  /*0510*/  LDG.E R8, desc[UR4][R8.64] ;  /* 0x0000000408087981 */ /* 0x000f28000c1e1900 */
[----:B------:R-:W5:Y:S01]  /*0520*/  LDG.E R10, desc[UR4][R10.64] ;  /* 0x000000040a0a7981 */ /* 0x000f62000c1e1900 */
[----:B------:R-:W-:-:S04]  /*0530*/  LEA R3, R4, R3, 0x2 ;  /* 0x0000000304037211 */ /* 0x000fc800078e10ff */
[----:B------:R-:W-:Y:S01]  /*0540*/  ISETP.GE.AND P0, PT, R3, R2, PT ;  /* 0x000000020300720c */ /* 0x000fe20003f06270 */
[----:B--2---:R-:W-:-:S04]  /*0550*/  FADD R5, R12, R5 ;  /* 0x000000050c057221 */ /* 0x004fc80000000000 */
[----:B---3--:R-:W-:-:S04]  /*0560*/  FADD R5, R5, R6 ;  /* 0x0000000605057221 */ /* 0x008fc80000000000 */
[----:B----4-:R-:W-:-:S04]  /*0570*/  FADD R5, R5, R8 ;  /* 0x0000000805057221 */ /* 0x010fc80000000000 */
[----:B-----5:R-:W-:Y:S01]  /*0580*/  FADD R5, R5, R10 ;  /* 0x0000000a05057221 */ /* 0x020fe20000000000 */
[----:B------:R-:W-:Y:S06]  /*0590*/  @!P0 BRA `(.L_x_19) ;  /* 0xfffffffc00c08947 */ /* 0x000fec000383ffff */
.L_x_15:
[----:B0-----:R-:W-:Y:S05]  /*05a0*/  BSYNC.RECONVERGENT B0 ;  /* 0x0000000000007941 */ /* 0x001fea0003800200 */
.L_x_14:
[----:B------:R-:W0:Y:S02]  /*05b0*/  LDCU UR6, c[0x0][0x39c] ;  /* 0x00007380ff0677ac */ /* 0x000e240008000800 */
[----:B0-----:R-:W-:-:S09]  /*05c0*/  UISETP.NE.AND UP0, UPT, UR6, URZ, UPT ;  /* 0x000000ff0600728c */ /* 0x001fd2000bf05270 */
[----:B------:R-:W-:Y:S05]  /*05d0*/  BRA.U !UP0, `(.L_x_20) ;  /* 0x0000000108187547 */ /* 0x000fea000b800000 */
[----:B------:R-:W0:Y:S02]  /*05e0*/  LDC.64 R2, c[0x0][0x388] ;  /* 0x0000e200ff027b82 */ /* 0x000e240000000a00 */
[----:B0-----:R-:W-:-:S05]  /*05f0*/  IMAD.WIDE R2, R0, 0x4, R2 ;  /* 0x0000000400027825 */ /* 0x001fca00078e0202 */
[----:B------:R-:W2:Y:S02]  /*0600*/  LDG.E R0, desc[UR4][R2.64] ;  /* 0x0000000402007981 */ /* 0x000ea4000c1e1900 */
[----:B--2---:R-:W-:-:S05]  /*0610*/  FADD R5, R0, R5 ;  /* 0x0000000500057221 */ /* 0x004fca0000000000 */
[----:B------:R-:W-:Y:S01]  /*0620*/  STG.E desc[UR4][R2.64], R5 ;  /* 0x0000000502007986 */ /* 0x000fe2000c101904 */
[----:B------:R-:W-:Y:S05]  /*0630*/  EXIT ;  /* 0x000000000000794d */ /* 0x000fea0003800000 */
.L_x_20:
[----:B------:R-:W0:Y:S02]  /*0640*/  LDC.64 R2, c[0x0][0x388] ;  /* 0x0000e200ff027b82 */ /* 0x000e240000000a00 */
[----:B0-----:R-:W-:-:S05]  /*0650*/  IMAD.WIDE R2, R0, 0x4, R2 ;  /* 0x0000000400027825 */ /* 0x001fca00078e0202 */
[----:B------:R-:W-:Y:S01]  /*0660*/  STG.E desc[UR4][R2.64], R5 ;  /* 0x0000000502007986 */ /* 0x000fe2000c101904 */
[----:B------:R-:W-:Y:S05]  /*0670*/  EXIT ;  /* 0x000000000000794d */ /* 0x000fea0003800000 */
.L_x_21:
        /* <DEDUP_REMOVED lines=16> */
.L_x_24:


//--------------------- .nv.shared._Z4iaddPfS_ii  --------------------------
	.section	.nv.shared._Z4iaddPfS_ii,"aw",@nobits
	.sectionflags	@""
	.align	16
.nv.shared._Z4iaddPfS_ii:
	.zero		1152


//--------------------- .nv.shared.reserved.0     --------------------------
	.section	.nv.shared.reserved.0,"aw",@nobits
	.weak		__nv_reservedSMEM_offset_0_alias
	.size		__nv_reservedSMEM_offset_0_alias, 0, 64
	.other		__nv_reservedSMEM_offset_0_alias,@"STO_CUDA_RESERVED_SHARED STV_DEFAULT"
__nv_reservedSMEM_offset_0_alias:
	.zero		0
	.zero		64


//--------------------- .nv.shared._Z8sum_colsPfS_iii --------------------------
	.section	.nv.shared._Z8sum_colsPfS_iii,"aw",@nobits
	.sectionflags	@""
	.align	16
	.zero		1024


//--------------------- .nv.shared._Z8sum_axisPfS_iiii --------------------------
	.section	.nv.shared._Z8sum_axisPfS_iiii,"aw",@nobits
	.sectionflags	@""
	.align	16
	.zero		1024


//--------------------- .nv.constant0._Z4iaddPfS_ii --------------------------
	.section	.nv.constant0._Z4iaddPfS_ii,"a",@progbits
	.sectionflags	@""
	.align	4
.nv.constant0._Z4iaddPfS_ii:
	.zero		920


//--------------------- .nv.constant0._Z8sum_colsPfS_iii --------------------------
	.section	.nv.constant0._Z8sum_colsPfS_iii,"a",@progbits
	.sectionflags	@""
	.align	4
.nv.constant0._Z8sum_colsPfS_iii:
	.zero		924


//--------------------- .nv.constant0._Z8sum_axisPfS_iiii --------------------------
	.section	.nv.constant0._Z8sum_axisPfS_iiii,"a",@progbits
	.sectionflags	@""
	.align	4
.nv.constant0._Z8sum_axisPfS_iiii:
	.zero		928


//--------------------- SYMBOLS --------------------------

	.type		.nv.reservedSmem.offset0,@object
	.size		.nv.reservedSmem.offset0,0x4
	.type		.nv.reservedSmem.cap,@object
	.size		.nv.reservedSmem.cap,0x4
